	.target	sm_90a

	.elftype	@"ET_EXEC"


//--------------------- .note.nv.tkinfo           --------------------------
	.section	.note.nv.tkinfo,"",@"SHT_NOTE"
	.sectionflags	@"SHF_NOTE_NV_TKINFO"
	.tkinfo
        /*0018*/ 	.word	0x00000002
        /*0030*/ 	.string	""
        /*0030*/ 	.string	"ptxas"
        /*0030*/ 	.string	"Cuda compilation tools, release 13.0, V13.0.88"
        /*0030*/ 	.string	"Build cuda_13.0.r13.0/compiler.36424714_0"
        /*0030*/ 	.string	"-v  -suppress-debug-info  -lineinfo  -arch sm_90a "



//--------------------- .note.nv.cuinfo           --------------------------
	.section	.note.nv.cuinfo,"",@"SHT_NOTE"
	.sectionflags	@"SHF_NOTE_NV_CUINFO"
        /*0018*/ 	.short	0x0002
        /*001a*/ 	.short	0x005a
        /*001c*/ 	.short	0x0082
	.zero		2


//--------------------- .nv.info                  --------------------------
	.section	.nv.info,"",@"SHT_CUDA_INFO"
	.align	4


	//----- nvinfo : EIATTR_REGCOUNT
	.align		4
        /*0000*/ 	.byte	0x04, 0x2f
        /*0002*/ 	.short	(.L_1 - .L_0)
	.align		4
.L_0:
        /*0004*/ 	.word	index@(matmul_kernel)
        /*0008*/ 	.word	0x000000ff


	//----- nvinfo : EIATTR_FRAME_SIZE
	.align		4
.L_1:
        /*000c*/ 	.byte	0x04, 0x11
        /*000e*/ 	.short	(.L_3 - .L_2)
	.align		4
.L_2:
        /*0010*/ 	.word	index@(matmul_kernel)
        /*0014*/ 	.word	0x00000000


	//----- nvinfo : EIATTR_MIN_STACK_SIZE
	.align		4
.L_3:
        /*0018*/ 	.byte	0x04, 0x12
        /*001a*/ 	.short	(.L_5 - .L_4)
	.align		4
.L_4:
        /*001c*/ 	.word	index@(matmul_kernel)
        /*0020*/ 	.word	0x00000000
.L_5:


//--------------------- .nv.compat                --------------------------
	.section	.nv.compat,"",@"SHT_CUDA_COMPAT_INFO"
	.align	4
        /*0000*/ 	.byte	0x02, 0x09, 0x01, 0x00, 0x02, 0x02, 0x04, 0x00, 0x02, 0x05, 0x05, 0x00, 0x03, 0x07, 0x01, 0x01
        /*0010*/ 	.byte	0x02, 0x03, 0x00, 0x00, 0x02, 0x06, 0x01, 0x00, 0x04, 0x0b, 0x08, 0x00, 0x00, 0x00, 0x00, 0x00
        /*0020*/ 	.byte	0x00, 0x00, 0x00, 0x00


//--------------------- .nv.info.matmul_kernel    --------------------------
	.section	.nv.info.matmul_kernel,"",@"SHT_CUDA_INFO"
	.sectionflags	@""
	.align	4


	//----- nvinfo : EIATTR_CUDA_API_VERSION
	.align		4
        /*0000*/ 	.byte	0x04, 0x37
        /*0002*/ 	.short	(.L_7 - .L_6)
.L_6:
        /*0004*/ 	.word	0x00000082


	//----- nvinfo : EIATTR_KPARAM_INFO
	.align		4
.L_7:
        /*0008*/ 	.byte	0x04, 0x17
        /*000a*/ 	.short	(.L_9 - .L_8)
.L_8:
        /*000c*/ 	.word	0x00000000
        /*0010*/ 	.short	0x000d
        /*0012*/ 	.short	0x0048
        /*0014*/ 	.byte	0x00, 0xf4, 0x21, 0x00


	//----- nvinfo : EIATTR_KPARAM_INFO
	.align		4
.L_9:
        /*0018*/ 	.byte	0x04, 0x17
        /*001a*/ 	.short	(.L_11 - .L_10)
.L_10:
        /*001c*/ 	.word	0x00000000
        /*0020*/ 	.short	0x000c
        /*0022*/ 	.short	0x0040
        /*0024*/ 	.byte	0x00, 0xf4, 0x21, 0x00


	//----- nvinfo : EIATTR_KPARAM_INFO
	.align		4
.L_11:
        /*0028*/ 	.byte	0x04, 0x17
        /*002a*/ 	.short	(.L_13 - .L_12)
.L_12:
        /*002c*/ 	.word	0x00000000
        /*0030*/ 	.short	0x000b
        /*0032*/ 	.short	0x0038
        /*0034*/ 	.byte	0x00, 0xf0, 0x11, 0x00


	//----- nvinfo : EIATTR_KPARAM_INFO
	.align		4
.L_13:
        /*0038*/ 	.byte	0x04, 0x17
        /*003a*/ 	.short	(.L_15 - .L_14)
.L_14:
        /*003c*/ 	.word	0x00000000
        /*0040*/ 	.short	0x000a
        /*0042*/ 	.short	0x0034
        /*0044*/ 	.byte	0x00, 0xf0, 0x11, 0x00


	//----- nvinfo : EIATTR_KPARAM_INFO
	.align		4
.L_15:
        /*0048*/ 	.byte	0x04, 0x17
        /*004a*/ 	.short	(.L_17 - .L_16)
.L_16:
        /*004c*/ 	.word	0x00000000
        /*0050*/ 	.short	0x0009
        /*0052*/ 	.short	0x0030
        /*0054*/ 	.byte	0x00, 0xf0, 0x11, 0x00


	//----- nvinfo : EIATTR_KPARAM_INFO
	.align		4
.L_17:
        /*0058*/ 	.byte	0x04, 0x17
        /*005a*/ 	.short	(.L_19 - .L_18)
.L_18:
        /*005c*/ 	.word	0x00000000
        /*0060*/ 	.short	0x0008
        /*0062*/ 	.short	0x002c
        /*0064*/ 	.byte	0x00, 0xf0, 0x11, 0x00


	//----- nvinfo : EIATTR_KPARAM_INFO
	.align		4
.L_19:
        /*0068*/ 	.byte	0x04, 0x17
        /*006a*/ 	.short	(.L_21 - .L_20)
.L_20:
        /*006c*/ 	.word	0x00000000
        /*0070*/ 	.short	0x0007
        /*0072*/ 	.short	0x0028
        /*0074*/ 	.byte	0x00, 0xf0, 0x11, 0x00


	//----- nvinfo : EIATTR_KPARAM_INFO
	.align		4
.L_21:
        /*0078*/ 	.byte	0x04, 0x17
        /*007a*/ 	.short	(.L_23 - .L_22)
.L_22:
        /*007c*/ 	.word	0x00000000
        /*0080*/ 	.short	0x0006
        /*0082*/ 	.short	0x0024
        /*0084*/ 	.byte	0x00, 0xf0, 0x11, 0x00


	//----- nvinfo : EIATTR_KPARAM_INFO
	.align		4
.L_23:
        /*0088*/ 	.byte	0x04, 0x17
        /*008a*/ 	.short	(.L_25 - .L_24)
.L_24:
        /*008c*/ 	.word	0x00000000
        /*0090*/ 	.short	0x0005
        /*0092*/ 	.short	0x0020
        /*0094*/ 	.byte	0x00, 0xf0, 0x11, 0x00


	//----- nvinfo : EIATTR_KPARAM_INFO
	.align		4
.L_25:
        /*0098*/ 	.byte	0x04, 0x17
        /*009a*/ 	.short	(.L_27 - .L_26)
.L_26:
        /*009c*/ 	.word	0x00000000
        /*00a0*/ 	.short	0x0004
        /*00a2*/ 	.short	0x001c
        /*00a4*/ 	.byte	0x00, 0xf0, 0x11, 0x00


	//----- nvinfo : EIATTR_KPARAM_INFO
	.align		4
.L_27:
        /*00a8*/ 	.byte	0x04, 0x17
        /*00aa*/ 	.short	(.L_29 - .L_28)
.L_28:
        /*00ac*/ 	.word	0x00000000
        /*00b0*/ 	.short	0x0003
        /*00b2*/ 	.short	0x0018
        /*00b4*/ 	.byte	0x00, 0xf0, 0x11, 0x00


	//----- nvinfo : EIATTR_KPARAM_INFO
	.align		4
.L_29:
        /*00b8*/ 	.byte	0x04, 0x17
        /*00ba*/ 	.short	(.L_31 - .L_30)
.L_30:
        /*00bc*/ 	.word	0x00000000
        /*00c0*/ 	.short	0x0002
        /*00c2*/ 	.short	0x0010
        /*00c4*/ 	.byte	0x00, 0xf4, 0x21, 0x00


	//----- nvinfo : EIATTR_KPARAM_INFO
	.align		4
.L_31:
        /*00c8*/ 	.byte	0x04, 0x17
        /*00ca*/ 	.short	(.L_33 - .L_32)
.L_32:
        /*00cc*/ 	.word	0x00000000
        /*00d0*/ 	.short	0x0001
        /*00d2*/ 	.short	0x0008
        /*00d4*/ 	.byte	0x00, 0xf4, 0x21, 0x00


	//----- nvinfo : EIATTR_KPARAM_INFO
	.align		4
.L_33:
        /*00d8*/ 	.byte	0x04, 0x17
        /*00da*/ 	.short	(.L_35 - .L_34)
.L_34:
        /*00dc*/ 	.word	0x00000000
        /*00e0*/ 	.short	0x0000
        /*00e2*/ 	.short	0x0000
        /*00e4*/ 	.byte	0x00, 0xf4, 0x21, 0x00


	//----- nvinfo : EIATTR_SPARSE_MMA_MASK
	.align		4
.L_35:
        /*00e8*/ 	.byte	0x03, 0x50
        /*00ea*/ 	.short	0x0000


	//----- nvinfo : EIATTR_MAXREG_COUNT
	.align		4
        /*00ec*/ 	.byte	0x03, 0x1b
        /*00ee*/ 	.short	0x00ff


	//----- nvinfo : EIATTR_NUM_BARRIERS
	.align		4
        /*00f0*/ 	.byte	0x02, 0x4c
        /*00f2*/ 	.byte	0x01
	.zero		1


	//----- nvinfo : EIATTR_MERCURY_ISA_VERSION
	.align		4
        /*00f4*/ 	.byte	0x03, 0x5f
        /*00f6*/ 	.short	0x0101


	//----- nvinfo : EIATTR_EXIT_INSTR_OFFSETS
	.align		4
        /*00f8*/ 	.byte	0x04, 0x1c
        /*00fa*/ 	.short	(.L_37 - .L_36)


	//   ....[0]....
.L_36:
        /*00fc*/ 	.word	0x00006fe0


	//   ....[1]....
        /*0100*/ 	.word	0x00007000


	//----- nvinfo : EIATTR_REQNTID
	.align		4
.L_37:
        /*0104*/ 	.byte	0x04, 0x10
        /*0106*/ 	.short	(.L_39 - .L_38)
.L_38:
        /*0108*/ 	.word	0x00000080
        /*010c*/ 	.word	0x00000001
        /*0110*/ 	.word	0x00000001


	//----- nvinfo : EIATTR_CBANK_PARAM_SIZE
	.align		4
.L_39:
        /*0114*/ 	.byte	0x03, 0x19
        /*0116*/ 	.short	0x0050


	//----- nvinfo : EIATTR_PARAM_CBANK
	.align		4
        /*0118*/ 	.byte	0x04, 0x0a
        /*011a*/ 	.short	(.L_41 - .L_40)
	.align		4
.L_40:
        /*011c*/ 	.word	index@(.nv.constant0.matmul_kernel)
        /*0120*/ 	.short	0x0210
        /*0122*/ 	.short	0x0050


	//----- nvinfo : EIATTR_SW_WAR
	.align		4
.L_41:
        /*0124*/ 	.byte	0x04, 0x36
        /*0126*/ 	.short	(.L_43 - .L_42)
.L_42:
        /*0128*/ 	.word	0x00000008
.L_43:


//--------------------- .nv.callgraph             --------------------------
	.section	.nv.callgraph,"",@"SHT_CUDA_CALLGRAPH"
	.align	4
	.sectionentsize	8
	.align		4
        /*0000*/ 	.word	0x00000000
	.align		4
        /*0004*/ 	.word	0xffffffff
	.align		4
        /*0008*/ 	.word	0x00000000
	.align		4
        /*000c*/ 	.word	0xfffffffe
	.align		4
        /*0010*/ 	.word	0x00000000
	.align		4
        /*0014*/ 	.word	0xfffffffd
	.align		4
        /*0018*/ 	.word	0x00000000
	.align		4
        /*001c*/ 	.word	0xfffffffc


//--------------------- .text.matmul_kernel       --------------------------
	.section	.text.matmul_kernel,"ax",@progbits
	.align	128
        .global         matmul_kernel
        .type           matmul_kernel,@function
        .size           matmul_kernel,(.L_x_3 - matmul_kernel)
        .other          matmul_kernel,@"STO_CUDA_ENTRY STV_DEFAULT"
matmul_kernel:
.text.matmul_kernel:
[----:B------:R-:W0:Y:S08]  /*0000*/  LDC R1, c[0x0][0x28] ;  /* 0x00000a00ff017b82 */ /* 0x000e300000000800 */
[----:B------:R-:W1:Y:S01]  /*0010*/  LDC.64 R88, c[0x0][0x228] ;  /* 0x00008a00ff587b82 */ /* 0x000e620000000a00 */
[----:B------:R-:W2:Y:S01]  /*0020*/  S2R R5, SR_CTAID.X ;  /* 0x0000000000057919 */ /* 0x000ea20000002500 */
[----:B------:R-:W-:Y:S01]  /*0030*/  UMOV UR4, 0x400 ;  /* 0x0000040000047882 */ /* 0x000fe20000000000 */
[----:B------:R-:W-:Y:S01]  /*0040*/  ULDC.64 UR10, c[0x0][0x208] ;  /* 0x00008200000a7ab9 */ /* 0x000fe20000000a00 */
[----:B------:R-:W-:-:S02]  /*0050*/  CS2R R24, SRZ ;  /* 0x0000000000187805 */ /* 0x000fc4000001ff00 */
[----:B------:R-:W-:Y:S02]  /*0060*/  CS2R R26, SRZ ;  /* 0x00000000001a7805 */ /* 0x000fe4000001ff00 */
[----:B------:R-:W-:Y:S02]  /*0070*/  CS2R R28, SRZ ;  /* 0x00000000001c7805 */ /* 0x000fe4000001ff00 */
[----:B------:R-:W-:Y:S01]  /*0080*/  CS2R R30, SRZ ;  /* 0x00000000001e7805 */ /* 0x000fe2000001ff00 */
[----:B------:R-:W3:Y:S01]  /*0090*/  LDC R91, c[0x0][0x230] ;  /* 0x00008c00ff5b7b82 */ /* 0x000ee20000000800 */
[----:B------:R-:W-:Y:S02]  /*00a0*/  CS2R R32, SRZ ;  /* 0x0000000000207805 */ /* 0x000fe4000001ff00 */
[----:B------:R-:W-:Y:S02]  /*00b0*/  CS2R R34, SRZ ;  /* 0x0000000000227805 */ /* 0x000fe4000001ff00 */
[----:B------:R-:W-:-:S02]  /*00c0*/  CS2R R36, SRZ ;  /* 0x0000000000247805 */ /* 0x000fc4000001ff00 */
[----:B------:R-:W-:Y:S02]  /*00d0*/  CS2R R38, SRZ ;  /* 0x0000000000267805 */ /* 0x000fe4000001ff00 */
[----:B------:R-:W-:Y:S02]  /*00e0*/  CS2R R40, SRZ ;  /* 0x0000000000287805 */ /* 0x000fe4000001ff00 */
[----:B------:R-:W-:Y:S02]  /*00f0*/  CS2R R42, SRZ ;  /* 0x00000000002a7805 */ /* 0x000fe4000001ff00 */
[----:B------:R-:W-:Y:S01]  /*0100*/  CS2R R44, SRZ ;  /* 0x00000000002c7805 */ /* 0x000fe2000001ff00 */
[----:B------:R-:W4:Y:S01]  /*0110*/  S2UR UR8, SR_CgaCtaId ;  /* 0x00000000000879c3 */ /* 0x000f220000008800 */
[----:B------:R-:W-:Y:S02]  /*0120*/  CS2R R46, SRZ ;  /* 0x00000000002e7805 */ /* 0x000fe4000001ff00 */
[----:B------:R-:W-:-:S02]  /*0130*/  CS2R R48, SRZ ;  /* 0x0000000000307805 */ /* 0x000fc4000001ff00 */
[----:B------:R-:W-:Y:S02]  /*0140*/  CS2R R50, SRZ ;  /* 0x0000000000327805 */ /* 0x000fe4000001ff00 */
[----:B------:R-:W-:Y:S02]  /*0150*/  CS2R R52, SRZ ;  /* 0x0000000000347805 */ /* 0x000fe4000001ff00 */
[----:B------:R-:W-:Y:S02]  /*0160*/  CS2R R54, SRZ ;  /* 0x0000000000367805 */ /* 0x000fe4000001ff00 */
[----:B------:R-:W-:Y:S02]  /*0170*/  CS2R R56, SRZ ;  /* 0x0000000000387805 */ /* 0x000fe4000001ff00 */
[----:B------:R-:W-:Y:S01]  /*0180*/  CS2R R58, SRZ ;  /* 0x00000000003a7805 */ /* 0x000fe2000001ff00 */
[----:B-1----:R-:W-:Y:S01]  /*0190*/  VIADD R0, R89, 0x7f ;  /* 0x0000007f59007836 */ /* 0x002fe20000000000 */
[----:B------:R-:W-:-:S02]  /*01a0*/  CS2R R60, SRZ ;  /* 0x00000000003c7805 */ /* 0x000fc4000001ff00 */
[----:B------:R-:W-:Y:S02]  /*01b0*/  CS2R R62, SRZ ;  /* 0x00000000003e7805 */ /* 0x000fe4000001ff00 */
[----:B------:R-:W-:Y:S02]  /*01c0*/  CS2R R64, SRZ ;  /* 0x0000000000407805 */ /* 0x000fe4000001ff00 */
[----:B------:R-:W-:Y:S02]  /*01d0*/  CS2R R66, SRZ ;  /* 0x0000000000427805 */ /* 0x000fe4000001ff00 */
[----:B------:R-:W-:Y:S02]  /*01e0*/  SHF.R.S32.HI R3, RZ, 0x1f, R0 ;  /* 0x0000001fff037819 */ /* 0x000fe40000011400 */
[----:B------:R-:W-:Y:S02]  /*01f0*/  CS2R R68, SRZ ;  /* 0x0000000000447805 */ /* 0x000fe4000001ff00 */
[----:B------:R-:W-:Y:S01]  /*0200*/  CS2R R70, SRZ ;  /* 0x0000000000467805 */ /* 0x000fe2000001ff00 */
[----:B---3--:R-:W-:Y:S01]  /*0210*/  VIADD R91, R91, 0x1f ;  /* 0x0000001f5b5b7836 */ /* 0x008fe20000000000 */
[----:B------:R-:W-:-:S02]  /*0220*/  LEA.HI R3, R3, R0, RZ, 0x7 ;  /* 0x0000000003037211 */ /* 0x000fc400078f38ff */
[----:B------:R-:W-:Y:S02]  /*0230*/  CS2R R72, SRZ ;  /* 0x0000000000487805 */ /* 0x000fe4000001ff00 */
[----:B--2---:R-:W-:Y:S02]  /*0240*/  IABS R8, R5 ;  /* 0x0000000500087213 */ /* 0x004fe40000000000 */
[----:B------:R-:W-:Y:S02]  /*0250*/  CS2R R74, SRZ ;  /* 0x00000000004a7805 */ /* 0x000fe4000001ff00 */
[----:B------:R-:W-:Y:S02]  /*0260*/  SHF.R.S32.HI R4, RZ, 0x7, R3 ;  /* 0x00000007ff047819 */ /* 0x000fe40000011403 */
[----:B------:R-:W-:Y:S02]  /*0270*/  CS2R R76, SRZ ;  /* 0x00000000004c7805 */ /* 0x000fe4000001ff00 */
[----:B------:R-:W-:Y:S01]  /*0280*/  CS2R R78, SRZ ;  /* 0x00000000004e7805 */ /* 0x000fe2000001ff00 */
[----:B----4-:R-:W-:Y:S01]  /*0290*/  ULEA UR8, UR8, UR4, 0x18 ;  /* 0x0000000408087291 */ /* 0x010fe2000f8ec03f */
[----:B------:R-:W-:-:S02]  /*02a0*/  IABS R7, R4 ;  /* 0x0000000400077213 */ /* 0x000fc40000000000 */
[----:B------:R-:W-:Y:S02]  /*02b0*/  CS2R R80, SRZ ;  /* 0x0000000000507805 */ /* 0x000fe4000001ff00 */
[----:B------:R-:W-:Y:S02]  /*02c0*/  IABS R10, R4 ;  /* 0x00000004000a7213 */ /* 0x000fe40000000000 */
[----:B------:R-:W-:Y:S01]  /*02d0*/  CS2R R82, SRZ ;  /* 0x0000000000527805 */ /* 0x000fe2000001ff00 */
[----:B------:R-:W1:Y:S01]  /*02e0*/  I2F.RP R0, R7 ;  /* 0x0000000700007306 */ /* 0x000e620000209400 */
[----:B------:R-:W-:Y:S02]  /*02f0*/  CS2R R84, SRZ ;  /* 0x0000000000547805 */ /* 0x000fe4000001ff00 */
[----:B------:R-:W-:-:S05]  /*0300*/  CS2R R86, SRZ ;  /* 0x0000000000567805 */ /* 0x000fca000001ff00 */
[----:B-1----:R-:W1:Y:S02]  /*0310*/  MUFU.RCP R0, R0 ;  /* 0x0000000000007308 */ /* 0x002e640000001000 */
[----:B-1----:R-:W-:Y:S02]  /*0320*/  VIADD R2, R0, 0xffffffe ;  /* 0x0ffffffe00027836 */ /* 0x002fe40000000000 */
[----:B------:R-:W-:-:S04]  /*0330*/  IMAD.MOV R0, RZ, RZ, -R10 ;  /* 0x000000ffff007224 */ /* 0x000fc800078e0a0a */
[----:B------:R1:W2:Y:S02]  /*0340*/  F2I.FTZ.U32.TRUNC.NTZ R3, R2 ;  /* 0x0000000200037305 */ /* 0x0002a4000021f000 */
[----:B-1----:R-:W-:Y:S02]  /*0350*/  IMAD.MOV.U32 R2, RZ, RZ, RZ ;  /* 0x000000ffff027224 */ /* 0x002fe400078e00ff */
[----:B--2---:R-:W-:-:S04]  /*0360*/  IMAD.MOV R6, RZ, RZ, -R3 ;  /* 0x000000ffff067224 */ /* 0x004fc800078e0a03 */
[----:B------:R-:W-:Y:S02]  /*0370*/  IMAD R9, R6, R7, RZ ;  /* 0x0000000706097224 */ /* 0x000fe400078e02ff */
[----:B------:R-:W-:Y:S02]  /*0380*/  IMAD.MOV.U32 R6, RZ, RZ, R8 ;  /* 0x000000ffff067224 */ /* 0x000fe400078e0008 */
[----:B------:R-:W-:-:S06]  /*0390*/  IMAD.HI.U32 R3, R3, R9, R2 ;  /* 0x0000000903037227 */ /* 0x000fcc00078e0002 */
[----:B------:R-:W-:-:S04]  /*03a0*/  IMAD.HI.U32 R3, R3, R6, RZ ;  /* 0x0000000603037227 */ /* 0x000fc800078e00ff */
[----:B------:R-:W-:-:S05]  /*03b0*/  IMAD R0, R3, R0, R6 ;  /* 0x0000000003007224 */ /* 0x000fca00078e0206 */
[----:B------:R-:W-:-:S13]  /*03c0*/  ISETP.GT.U32.AND P1, PT, R7, R0, PT ;  /* 0x000000000700720c */ /* 0x000fda0003f24070 */
[----:B------:R-:W-:Y:S02]  /*03d0*/  @!P1 IMAD.IADD R0, R0, 0x1, -R7 ;  /* 0x0000000100009824 */ /* 0x000fe400078e0a07 */
[----:B------:R-:W-:Y:S01]  /*03e0*/  @!P1 VIADD R3, R3, 0x1 ;  /* 0x0000000103039836 */ /* 0x000fe20000000000 */
[----:B------:R-:W-:Y:S02]  /*03f0*/  ISETP.NE.AND P1, PT, R4, RZ, PT ;  /* 0x000000ff0400720c */ /* 0x000fe40003f25270 */
[----:B------:R-:W-:Y:S02]  /*0400*/  ISETP.GE.U32.AND P0, PT, R0, R7, PT ;  /* 0x000000070000720c */ /* 0x000fe40003f06070 */
[----:B------:R-:W-:-:S04]  /*0410*/  LOP3.LUT R0, R5, R4, RZ, 0x3c, !PT ;  /* 0x0000000405007212 */ /* 0x000fc800078e3cff */
[----:B------:R-:W-:Y:S01]  /*0420*/  ISETP.GE.AND P2, PT, R0, RZ, PT ;  /* 0x000000ff0000720c */ /* 0x000fe20003f46270 */
[----:B------:R-:W-:-:S06]  /*0430*/  VIADD R0, R88, 0x3f ;  /* 0x0000003f58007836 */ /* 0x000fcc0000000000 */
[----:B------:R-:W-:-:S04]  /*0440*/  @P0 VIADD R3, R3, 0x1 ;  /* 0x0000000103030836 */ /* 0x000fc80000000000 */
[----:B------:R-:W-:Y:S01]  /*0450*/  IMAD.MOV.U32 R8, RZ, RZ, R3 ;  /* 0x000000ffff087224 */ /* 0x000fe200078e0003 */
[----:B------:R-:W-:-:S03]  /*0460*/  SHF.R.S32.HI R3, RZ, 0x1f, R0 ;  /* 0x0000001fff037819 */ /* 0x000fc60000011400 */
[----:B------:R-:W-:Y:S01]  /*0470*/  @!P2 IMAD.MOV R8, RZ, RZ, -R8 ;  /* 0x000000ffff08a224 */ /* 0x000fe200078e0a08 */
[----:B------:R-:W-:Y:S02]  /*0480*/  LEA.HI R3, R3, R0, RZ, 0x6 ;  /* 0x0000000003037211 */ /* 0x000fe400078f30ff */
[----:B------:R-:W-:-:S04]  /*0490*/  @!P1 LOP3.LUT R8, RZ, R4, RZ, 0x33, !PT ;  /* 0x00000004ff089212 */ /* 0x000fc800078e33ff */
[----:B------:R-:W-:Y:S01]  /*04a0*/  LEA.HI.SX32 R3, R3, -R8, 0x1a ;  /* 0x8000000803037211 */ /* 0x000fe200078fd2ff */
[----:B------:R-:W-:-:S03]  /*04b0*/  IMAD.MOV R6, RZ, RZ, -R8 ;  /* 0x000000ffff067224 */ /* 0x000fc600078e0a08 */
[----:B------:R-:W-:Y:S01]  /*04c0*/  VIMNMX R9, R3, 0x1, PT ;  /* 0x0000000103097848 */ /* 0x000fe20003fe0100 */
[----:B------:R-:W-:-:S03]  /*04d0*/  IMAD R6, R4, R6, R5 ;  /* 0x0000000604067224 */ /* 0x000fc600078e0205 */
[-C--:B------:R-:W-:Y:S02]  /*04e0*/  IABS R7, R9.reuse ;  /* 0x0000000900077213 */ /* 0x080fe40000000000 */
[----:B------:R-:W-:Y:S02]  /*04f0*/  IABS R11, R9 ;  /* 0x00000009000b7213 */ /* 0x000fe40000000000 */
[----:B------:R-:W1:Y:S08]  /*0500*/  I2F.RP R0, R7 ;  /* 0x0000000700007306 */ /* 0x000e700000209400 */
[----:B-1----:R-:W1:Y:S02]  /*0510*/  MUFU.RCP R0, R0 ;  /* 0x0000000000007308 */ /* 0x002e640000001000 */
[----:B-1----:R-:W-:-:S02]  /*0520*/  VIADD R2, R0, 0xffffffe ;  /* 0x0ffffffe00027836 */ /* 0x002fc40000000000 */
[----:B------:R-:W-:-:S04]  /*0530*/  IMAD.MOV R0, RZ, RZ, -R11 ;  /* 0x000000ffff007224 */ /* 0x000fc800078e0a0b */
[----:B------:R1:W2:Y:S02]  /*0540*/  F2I.FTZ.U32.TRUNC.NTZ R3, R2 ;  /* 0x0000000200037305 */ /* 0x0002a4000021f000 */
[----:B-1----:R-:W-:Y:S02]  /*0550*/  IMAD.MOV.U32 R2, RZ, RZ, RZ ;  /* 0x000000ffff027224 */ /* 0x002fe400078e00ff */
[----:B--2---:R-:W-:-:S04]  /*0560*/  IMAD.MOV R10, RZ, RZ, -R3 ;  /* 0x000000ffff0a7224 */ /* 0x004fc800078e0a03 */
[----:B------:R-:W-:Y:S01]  /*0570*/  IMAD.MOV.U32 R4, RZ, RZ, R10 ;  /* 0x000000ffff047224 */ /* 0x000fe200078e000a */
[----:B------:R-:W-:-:S03]  /*0580*/  IABS R10, R6 ;  /* 0x00000006000a7213 */ /* 0x000fc60000000000 */
[----:B------:R-:W-:Y:S02]  /*0590*/  IMAD R5, R4, R7, RZ ;  /* 0x0000000704057224 */ /* 0x000fe400078e02ff */
[----:B------:R-:W-:Y:S02]  /*05a0*/  IMAD.MOV.U32 R4, RZ, RZ, R10 ;  /* 0x000000ffff047224 */ /* 0x000fe400078e000a */
[----:B------:R-:W-:Y:S01]  /*05b0*/  IMAD.HI.U32 R3, R3, R5, R2 ;  /* 0x0000000503037227 */ /* 0x000fe200078e0002 */
[----:B------:R-:W-:-:S04]  /*05c0*/  LOP3.LUT R2, R6, R9, RZ, 0x3c, !PT ;  /* 0x0000000906027212 */ /* 0x000fc800078e3cff */
[----:B------:R-:W-:Y:S01]  /*05d0*/  ISETP.GE.AND P2, PT, R2, RZ, PT ;  /* 0x000000ff0200720c */ /* 0x000fe20003f46270 */
[----:B------:R-:W-:-:S04]  /*05e0*/  IMAD.HI.U32 R3, R3, R4, RZ ;  /* 0x0000000403037227 */ /* 0x000fc800078e00ff */
[----:B------:R-:W-:-:S05]  /*05f0*/  IMAD R0, R3, R0, R4 ;  /* 0x0000000003007224 */ /* 0x000fca00078e0204 */
[----:B------:R-:W-:-:S13]  /*0600*/  ISETP.GT.U32.AND P1, PT, R7, R0, PT ;  /* 0x000000000700720c */ /* 0x000fda0003f24070 */
[----:B------:R-:W-:Y:S02]  /*0610*/  @!P1 IMAD.IADD R0, R0, 0x1, -R7 ;  /* 0x0000000100009824 */ /* 0x000fe400078e0a07 */
[----:B------:R-:W-:Y:S01]  /*0620*/  @!P1 VIADD R3, R3, 0x1 ;  /* 0x0000000103039836 */ /* 0x000fe20000000000 */
[----:B------:R-:W-:Y:S02]  /*0630*/  ISETP.NE.AND P1, PT, R9, RZ, PT ;  /* 0x000000ff0900720c */ /* 0x000fe40003f25270 */
[----:B------:R-:W-:Y:S02]  /*0640*/  ISETP.GE.U32.AND P0, PT, R0, R7, PT ;  /* 0x000000070000720c */ /* 0x000fe40003f06070 */
[----:B------:R-:W1:Y:S11]  /*0650*/  S2R R0, SR_TID.X ;  /* 0x0000000000007919 */ /* 0x000e760000002100 */
[----:B------:R-:W-:Y:S01]  /*0660*/  @P0 VIADD R3, R3, 0x1 ;  /* 0x0000000103030836 */ /* 0x000fe20000000000 */
[----:B------:R-:W-:-:S03]  /*0670*/  ISETP.GE.AND P0, PT, R91, 0x20, PT ;  /* 0x000000205b00780c */ /* 0x000fc60003f06270 */
[----:B------:R-:W-:-:S04]  /*0680*/  IMAD.MOV.U32 R93, RZ, RZ, R3 ;  /* 0x000000ffff5d7224 */ /* 0x000fc800078e0003 */
[----:B------:R-:W-:Y:S01]  /*0690*/  @!P2 IMAD.MOV R93, RZ, RZ, -R93 ;  /* 0x000000ffff5da224 */ /* 0x000fe200078e0a5d */
[----:B------:R-:W-:-:S05]  /*06a0*/  @!P1 LOP3.LUT R93, RZ, R9, RZ, 0x33, !PT ;  /* 0x00000009ff5d9212 */ /* 0x000fca00078e33ff */
[----:B------:R-:W-:Y:S02]  /*06b0*/  IMAD.MOV R2, RZ, RZ, -R93 ;  /* 0x000000ffff027224 */ /* 0x000fe400078e0a5d */
[----:B------:R-:W-:Y:S02]  /*06c0*/  IMAD.SHL.U32 R93, R93, 0x80, RZ ;  /* 0x000000805d5d7824 */ /* 0x000fe400078e00ff */
[----:B------:R-:W-:Y:S01]  /*06d0*/  IMAD R2, R9, R2, R6 ;  /* 0x0000000209027224 */ /* 0x000fe200078e0206 */
[----:B-1----:R-:W-:-:S03]  /*06e0*/  LOP3.LUT R3, R0, 0x3f, RZ, 0xc0, !PT ;  /* 0x0000003f00037812 */ /* 0x002fc600078ec0ff */
[----:B------:R-:W-:Y:S01]  /*06f0*/  IMAD.IADD R2, R8, 0x1, R2 ;  /* 0x0000000108027824 */ /* 0x000fe200078e0202 */
[----:B------:R-:W-:Y:S02]  /*0700*/  SHF.R.U32.HI R176, RZ, 0x6, R0 ;  /* 0x00000006ffb07819 */ /* 0x000fe40000011600 */
[----:B------:R-:W-:Y:S01]  /*0710*/  LOP3.LUT R95, R0, 0x7f, RZ, 0xc0, !PT ;  /* 0x0000007f005f7812 */ /* 0x000fe200078ec0ff */
[----:B------:R-:W-:Y:S01]  /*0720*/  IMAD R2, R2, 0x40, R3 ;  /* 0x0000004002027824 */ /* 0x000fe200078e0203 */
[C---:B------:R-:W-:Y:S01]  /*0730*/  LEA.HI R172, R0.reuse, 0xe, RZ, 0x1a ;  /* 0x0000000e00ac7811 */ /* 0x040fe200078fd0ff */
[----:B------:R-:W1:Y:S01]  /*0740*/  S2R R3, SR_TID.X ;  /* 0x0000000000037919 */ /* 0x000e620000002100 */
[C---:B------:R-:W-:Y:S02]  /*0750*/  LEA.HI R174, R0.reuse, 0x1e, RZ, 0x1a ;  /* 0x0000001e00ae7811 */ /* 0x040fe400078fd0ff */
[----:B------:R-:W-:Y:S02]  /*0760*/  LEA.HI R97, R0, R93, RZ, 0x1a ;  /* 0x0000005d00617211 */ /* 0x000fe400078fd0ff */
[----:B------:R-:W-:Y:S01]  /*0770*/  SGXT.U32 R176, R176, 0x1 ;  /* 0x00000001b0b0781a */ /* 0x000fe20000000000 */
[----:B0-----:R-:W-:Y:S06]  /*0780*/  @!P0 BRA `(.L_x_0) ;  /* 0x0000003c00cc8947 */ /* 0x001fec0003800000 */
[----:B------:R-:W-:Y:S01]  /*0790*/  IABS R11, R88 ;  /* 0x00000058000b7213 */ /* 0x000fe20000000000 */
[----:B------:R-:W-:Y:S01]  /*07a0*/  ULDC UR4, c[0x0][0x240] ;  /* 0x0000900000047ab9 */ /* 0x000fe20000000800 */
[----:B------:R-:W-:Y:S01]  /*07b0*/  IABS R4, R89 ;  /* 0x0000005900047213 */ /* 0x000fe20000000000 */
[----:B------:R-:W-:Y:S01]  /*07c0*/  ULDC.64 UR14, c[0x0][0x218] ;  /* 0x00008600000e7ab9 */ /* 0x000fe20000000a00 */
[----:B------:R-:W0:Y:S01]  /*07d0*/  I2F.RP R10, R11 ;  /* 0x0000000b000a7306 */ /* 0x000e220000209400 */
[----:B------:R-:W-:Y:S01]  /*07e0*/  IABS R12, R2 ;  /* 0x00000002000c7213 */ /* 0x000fe20000000000 */
[----:B------:R-:W-:Y:S01]  /*07f0*/  ULDC UR6, c[0x0][0x234] ;  /* 0x00008d0000067ab9 */ /* 0x000fe20000000800 */
[----:B------:R-:W-:Y:S01]  /*0800*/  ISETP.GE.AND P3, PT, R2, RZ, PT ;  /* 0x000000ff0200720c */ /* 0x000fe20003f66270 */
[----:B------:R-:W-:Y:S01]  /*0810*/  ULDC UR5, c[0x0][0x23c] ;  /* 0x00008f0000057ab9 */ /* 0x000fe20000000800 */
[----:B------:R-:W-:Y:S01]  /*0820*/  ULDC.64 UR12, c[0x0][0x210] ;  /* 0x00008400000c7ab9 */ /* 0x000fe20000000a00 */
[----:B------:R-:W-:-:S02]  /*0830*/  LOP3.LUT R90, R95, 0x10, RZ, 0x3c, !PT ;  /* 0x000000105f5a7812 */ /* 0x000fc400078e3cff */
[----:B------:R-:W-:Y:S01]  /*0840*/  CS2R R70, SRZ ;  /* 0x0000000000467805 */ /* 0x000fe2000001ff00 */
[----:B------:R-:W2:Y:S01]  /*0850*/  I2F.RP R5, R4 ;  /* 0x0000000400057306 */ /* 0x000ea20000209400 */
[----:B------:R-:W-:Y:S02]  /*0860*/  CS2R R72, SRZ ;  /* 0x0000000000487805 */ /* 0x000fe4000001ff00 */
[----:B------:R-:W-:Y:S02]  /*0870*/  CS2R R74, SRZ ;  /* 0x00000000004a7805 */ /* 0x000fe4000001ff00 */
[----:B------:R-:W-:Y:S02]  /*0880*/  CS2R R76, SRZ ;  /* 0x00000000004c7805 */ /* 0x000fe4000001ff00 */
[----:B------:R-:W-:Y:S02]  /*0890*/  CS2R R78, SRZ ;  /* 0x00000000004e7805 */ /* 0x000fe4000001ff00 */
[----:B------:R-:W-:-:S02]  /*08a0*/  CS2R R80, SRZ ;  /* 0x0000000000507805 */ /* 0x000fc4000001ff00 */
[----:B------:R-:W-:Y:S02]  /*08b0*/  CS2R R82, SRZ ;  /* 0x0000000000527805 */ /* 0x000fe4000001ff00 */
[----:B------:R-:W-:Y:S01]  /*08c0*/  CS2R R84, SRZ ;  /* 0x0000000000547805 */ /* 0x000fe2000001ff00 */
[----:B0-----:R-:W0:Y:S01]  /*08d0*/  MUFU.RCP R10, R10 ;  /* 0x0000000a000a7308 */ /* 0x001e220000001000 */
[----:B------:R-:W-:Y:S01]  /*08e0*/  CS2R R86, SRZ ;  /* 0x0000000000567805 */ /* 0x000fe2000001ff00 */
[----:B------:R-:W-:-:S06]  /*08f0*/  ULDC UR9, c[0x0][0x230] ;  /* 0x00008c0000097ab9 */ /* 0x000fcc0000000800 */
[----:B--2---:R-:W2:Y:S01]  /*0900*/  MUFU.RCP R5, R5 ;  /* 0x0000000500057308 */ /* 0x004ea20000001000 */
[----:B0-----:R-:W-:Y:S01]  /*0910*/  VIADD R9, R10, 0xffffffe ;  /* 0x0ffffffe0a097836 */ /* 0x001fe20000000000 */
[----:B------:R-:W-:-:S06]  /*0920*/  SHF.R.U32.HI R10, RZ, 0x5, R0 ;  /* 0x00000005ff0a7819 */ /* 0x000fcc0000011600 */
[----:B------:R-:W0:Y:S01]  /*0930*/  F2I.FTZ.U32.TRUNC.NTZ R9, R9 ;  /* 0x0000000900097305 */ /* 0x000e22000021f000 */
[----:B--2---:R-:W-:-:S07]  /*0940*/  VIADD R6, R5, 0xffffffe ;  /* 0x0ffffffe05067836 */ /* 0x004fce0000000000 */
[----:B------:R-:W2:Y:S01]  /*0950*/  F2I.FTZ.U32.TRUNC.NTZ R7, R6 ;  /* 0x0000000600077305 */ /* 0x000ea2000021f000 */
[----:B0-----:R-:W-:-:S04]  /*0960*/  IMAD.MOV R8, RZ, RZ, -R9 ;  /* 0x000000ffff087224 */ /* 0x001fc800078e0a09 */
[----:B------:R-:W-:Y:S02]  /*0970*/  IMAD R13, R8, R11, RZ ;  /* 0x0000000b080d7224 */ /* 0x000fe400078e02ff */
[----:B------:R-:W-:-:S04]  /*0980*/  IMAD.MOV.U32 R8, RZ, RZ, RZ ;  /* 0x000000ffff087224 */ /* 0x000fc800078e00ff */
[----:B------:R-:W-:Y:S01]  /*0990*/  IMAD.HI.U32 R5, R9, R13, R8 ;  /* 0x0000000d09057227 */ /* 0x000fe200078e0008 */
[----:B------:R-:W-:-:S03]  /*09a0*/  SGXT.U32 R8, R10, 0x2 ;  /* 0x000000020a08781a */ /* 0x000fc60000000000 */
[----:B------:R-:W-:Y:S01]  /*09b0*/  IMAD.MOV.U32 R10, RZ, RZ, R12 ;  /* 0x000000ffff0a7224 */ /* 0x000fe200078e000c */
[----:B------:R-:W-:Y:S01]  /*09c0*/  LOP3.LUT R22, R93, R8, RZ, 0xfc, !PT ;  /* 0x000000085d167212 */ /* 0x000fe200078efcff */
[----:B--2---:R-:W-:Y:S02]  /*09d0*/  IMAD.MOV R9, RZ, RZ, -R7 ;  /* 0x000000ffff097224 */ /* 0x004fe400078e0a07 */
[----:B------:R-:W-:Y:S01]  /*09e0*/  IMAD.HI.U32 R5, R5, R10, RZ ;  /* 0x0000000a05057227 */ /* 0x000fe200078e00ff */
[C---:B------:R-:W-:Y:S02]  /*09f0*/  LOP3.LUT R12, R22.reuse, 0x78, RZ, 0xfc, !PT ;  /* 0x00000078160c7812 */ /* 0x040fe400078efcff */
[C---:B------:R-:W-:Y:S01]  /*0a00*/  LOP3.LUT R13, R22.reuse, 0x74, RZ, 0xfc, !PT ;  /* 0x00000074160d7812 */ /* 0x040fe200078efcff */
[----:B------:R-:W-:Y:S01]  /*0a10*/  IMAD.MOV R6, RZ, RZ, -R5 ;  /* 0x000000ffff067224 */ /* 0x000fe200078e0a05 */
[----:B------:R-:W-:Y:S01]  /*0a20*/  IABS R8, R12 ;  /* 0x0000000c00087213 */ /* 0x000fe20000000000 */
[----:B------:R-:W-:Y:S01]  /*0a30*/  IMAD R5, R9, R4, RZ ;  /* 0x0000000409057224 */ /* 0x000fe200078e02ff */
[----:B------:R-:W-:Y:S01]  /*0a40*/  LOP3.LUT R14, R22, 0x70, RZ, 0xfc, !PT ;  /* 0x00000070160e7812 */ /* 0x000fe200078efcff */
[----:B------:R-:W-:Y:S01]  /*0a50*/  IMAD R10, R11, R6, R10 ;  /* 0x000000060b0a7224 */ /* 0x000fe200078e020a */
[----:B------:R-:W-:Y:S01]  /*0a60*/  IABS R9, R13 ;  /* 0x0000000d00097213 */ /* 0x000fe20000000000 */
[----:B------:R-:W-:Y:S01]  /*0a70*/  IMAD.MOV.U32 R6, RZ, RZ, RZ ;  /* 0x000000ffff067224 */ /* 0x000fe200078e00ff */
[----:B------:R-:W-:-:S02]  /*0a80*/  IABS R15, R14 ;  /* 0x0000000e000f7213 */ /* 0x000fc40000000000 */
[----:B------:R-:W-:Y:S01]  /*0a90*/  ISETP.GT.U32.AND P0, PT, R11, R10, PT ;  /* 0x0000000a0b00720c */ /* 0x000fe20003f04070 */
[----:B------:R-:W-:Y:S01]  /*0aa0*/  IMAD.HI.U32 R7, R7, R5, R6 ;  /* 0x0000000507077227 */ /* 0x000fe200078e0006 */
[----:B------:R-:W-:Y:S02]  /*0ab0*/  SHF.R.S32.HI R6, RZ, 0x1f, R91 ;  /* 0x0000001fff067819 */ /* 0x000fe4000001145b */
[----:B------:R-:W-:Y:S02]  /*0ac0*/  LOP3.LUT R16, R22, 0x6c, RZ, 0xfc, !PT ;  /* 0x0000006c16107812 */ /* 0x000fe400078efcff */
[----:B------:R-:W-:Y:S01]  /*0ad0*/  LEA.HI R91, R6, R91, RZ, 0x5 ;  /* 0x0000005b065b7211 */ /* 0x000fe200078f28ff */
[C---:B------:R-:W-:Y:S01]  /*0ae0*/  IMAD.HI.U32 R5, R7.reuse, R8, RZ ;  /* 0x0000000807057227 */ /* 0x040fe200078e00ff */
[----:B------:R-:W-:Y:S02]  /*0af0*/  IABS R17, R16 ;  /* 0x0000001000117213 */ /* 0x000fe40000000000 */
[----:B------:R-:W-:Y:S01]  /*0b00*/  ISETP.GE.AND P2, PT, R12, RZ, PT ;  /* 0x000000ff0c00720c */ /* 0x000fe20003f46270 */
[----:B------:R-:W-:Y:S01]  /*0b10*/  IMAD.MOV R5, RZ, RZ, -R5 ;  /* 0x000000ffff057224 */ /* 0x000fe200078e0a05 */
[C---:B------:R-:W-:Y:S01]  /*0b20*/  LOP3.LUT R12, R22.reuse, 0x68, RZ, 0xfc, !PT ;  /* 0x00000068160c7812 */ /* 0x040fe200078efcff */
[----:B------:R-:W-:Y:S01]  /*0b30*/  IMAD.HI.U32 R6, R7, R9, RZ ;  /* 0x0000000907067227 */ /* 0x000fe200078e00ff */
[----:B------:R-:W-:-:S02]  /*0b40*/  LOP3.LUT R18, R22, 0x48, RZ, 0xfc, !PT ;  /* 0x0000004816127812 */ /* 0x000fc400078efcff */
[----:B------:R-:W-:Y:S01]  /*0b50*/  LOP3.LUT R20, R22, 0x44, RZ, 0xfc, !PT ;  /* 0x0000004416147812 */ /* 0x000fe200078efcff */
[----:B------:R-:W-:Y:S01]  /*0b60*/  IMAD R5, R4, R5, R8 ;  /* 0x0000000504057224 */ /* 0x000fe200078e0208 */
[----:B------:R-:W-:Y:S01]  /*0b70*/  LOP3.LUT R24, R22, 0x40, RZ, 0xfc, !PT ;  /* 0x0000004016187812 */ /* 0x000fe200078efcff */
[----:B------:R-:W-:Y:S01]  /*0b80*/  @!P0 IMAD.IADD R10, R10, 0x1, -R11 ;  /* 0x000000010a0a8824 */ /* 0x000fe200078e0a0b */
[----:B------:R-:W-:Y:S01]  /*0b90*/  ISETP.GE.AND P0, PT, R13, RZ, PT ;  /* 0x000000ff0d00720c */ /* 0x000fe20003f06270 */
[----:B------:R-:W-:Y:S01]  /*0ba0*/  IMAD.HI.U32 R8, R7, R15, RZ ;  /* 0x0000000f07087227 */ /* 0x000fe200078e00ff */
[C---:B------:R-:W-:Y:S02]  /*0bb0*/  ISETP.GT.U32.AND P1, PT, R4.reuse, R5, PT ;  /* 0x000000050400720c */ /* 0x040fe40003f24070 */
[----:B------:R-:W-:Y:S01]  /*0bc0*/  ISETP.GT.U32.AND P4, PT, R11, R10, PT ;  /* 0x0000000a0b00720c */ /* 0x000fe20003f84070 */
[----:B------:R-:W-:Y:S01]  /*0bd0*/  IMAD.MOV R6, RZ, RZ, -R6 ;  /* 0x000000ffff067224 */ /* 0x000fe200078e0a06 */
[----:B------:R-:W-:Y:S01]  /*0be0*/  IABS R37, R20 ;  /* 0x0000001400257213 */ /* 0x000fe20000000000 */
[----:B------:R-:W-:Y:S01]  /*0bf0*/  IMAD.MOV R8, RZ, RZ, -R8 ;  /* 0x000000ffff087224 */ /* 0x000fe200078e0a08 */
[----:B------:R-:W-:Y:S01]  /*0c00*/  IABS R39, R24 ;  /* 0x0000001800277213 */ /* 0x000fe20000000000 */
[----:B------:R-:W-:Y:S01]  /*0c10*/  IMAD R9, R4, R6, R9 ;  /* 0x0000000604097224 */ /* 0x000fe200078e0209 */
[----:B------:R-:W-:Y:S01]  /*0c20*/  LOP3.LUT R28, R22, 0x10, RZ, 0xfc, !PT ;  /* 0x00000010161c7812 */ /* 0x000fe200078efcff */
[----:B------:R-:W-:Y:S01]  /*0c30*/  IMAD R15, R4, R8, R15 ;  /* 0x00000008040f7224 */ /* 0x000fe200078e020f */
[----:B------:R-:W-:Y:S01]  /*0c40*/  LOP3.LUT R30, R22, 0xc, RZ, 0xfc, !PT ;  /* 0x0000000c161e7812 */ /* 0x000fe200078efcff */
[----:B------:R-:W-:Y:S01]  /*0c50*/  IMAD.HI.U32 R8, R7, R17, RZ ;  /* 0x0000001107087227 */ /* 0x000fe200078e00ff */
[----:B------:R-:W-:-:S02]  /*0c60*/  ISETP.GT.U32.AND P5, PT, R4, R9, PT ;  /* 0x000000090400720c */ /* 0x000fc40003fa4070 */
[----:B------:R-:W-:Y:S01]  /*0c70*/  ISETP.GT.U32.AND P6, PT, R4, R15, PT ;  /* 0x0000000f0400720c */ /* 0x000fe20003fc4070 */
[----:B------:R-:W-:Y:S01]  /*0c80*/  @!P1 IMAD.IADD R5, R5, 0x1, -R4 ;  /* 0x0000000105059824 */ /* 0x000fe200078e0a04 */
[----:B------:R-:W-:Y:S01]  /*0c90*/  IABS R61, R28 ;  /* 0x0000001c003d7213 */ /* 0x000fe20000000000 */
[----:B------:R-:W-:Y:S01]  /*0ca0*/  @!P4 IMAD.IADD R10, R10, 0x1, -R11 ;  /* 0x000000010a0ac824 */ /* 0x000fe200078e0a0b */
[----:B------:R-:W-:Y:S01]  /*0cb0*/  ISETP.NE.AND P4, PT, R88, RZ, PT ;  /* 0x000000ff5800720c */ /* 0x000fe20003f85270 */
[----:B------:R-:W-:Y:S01]  /*0cc0*/  IMAD.MOV R8, RZ, RZ, -R8 ;  /* 0x000000ffff087224 */ /* 0x000fe200078e0a08 */
[C---:B------:R-:W-:Y:S01]  /*0cd0*/  ISETP.GT.U32.AND P1, PT, R4.reuse, R5, PT ;  /* 0x000000050400720c */ /* 0x040fe20003f24070 */
[----:B------:R-:W-:Y:S01]  /*0ce0*/  IMAD.MOV.U32 R6, RZ, RZ, R10 ;  /* 0x000000ffff067224 */ /* 0x000fe200078e000a */
[----:B------:R-:W-:Y:S01]  /*0cf0*/  IABS R10, R12 ;  /* 0x0000000c000a7213 */ /* 0x000fe20000000000 */
[----:B------:R-:W-:Y:S01]  /*0d00*/  IMAD R17, R4, R8, R17 ;  /* 0x0000000804117224 */ /* 0x000fe200078e0211 */
[----:B------:R-:W-:Y:S01]  /*0d10*/  IABS R63, R30 ;  /* 0x0000001e003f7213 */ /* 0x000fe20000000000 */
[--C-:B------:R-:W-:Y:S01]  /*0d20*/  @!P5 IMAD.IADD R9, R9, 0x1, -R4.reuse ;  /* 0x000000010909d824 */ /* 0x100fe200078e0a04 */
[C---:B------:R-:W-:Y:S01]  /*0d30*/  LOP3.LUT R32, R22.reuse, 0x8, RZ, 0xfc, !PT ;  /* 0x0000000816207812 */ /* 0x040fe200078efcff */
[----:B------:R-:W-:Y:S01]  /*0d40*/  @!P6 IMAD.IADD R15, R15, 0x1, -R4 ;  /* 0x000000010f0fe824 */ /* 0x000fe200078e0a04 */
[----:B------:R-:W-:Y:S01]  /*0d50*/  LOP3.LUT R34, R22, 0x4, RZ, 0xfc, !PT ;  /* 0x0000000416227812 */ /* 0x000fe200078efcff */
[----:B------:R-:W-:Y:S01]  /*0d60*/  IMAD.HI.U32 R8, R7, R10, RZ ;  /* 0x0000000a07087227 */ /* 0x000fe200078e00ff */
[----:B------:R-:W-:-:S02]  /*0d70*/  ISETP.GT.U32.AND P6, PT, R4, R9, PT ;  /* 0x000000090400720c */ /* 0x000fc40003fc4070 */
[----:B------:R-:W-:Y:S01]  /*0d80*/  ISETP.GT.U32.AND P5, PT, R4, R15, PT ;  /* 0x0000000f0400720c */ /* 0x000fe20003fa4070 */
[----:B------:R-:W-:Y:S01]  /*0d90*/  @!P3 IMAD.MOV R6, RZ, RZ, -R6 ;  /* 0x000000ffff06b224 */ /* 0x000fe200078e0a06 */
[----:B------:R-:W-:Y:S01]  /*0da0*/  ISETP.GE.AND P3, PT, R14, RZ, PT ;  /* 0x000000ff0e00720c */ /* 0x000fe20003f66270 */
[----:B------:R-:W-:Y:S01]  /*0db0*/  @!P1 IMAD.IADD R5, R5, 0x1, -R4 ;  /* 0x0000000105059824 */ /* 0x000fe200078e0a04 */
[----:B------:R-:W-:Y:S01]  /*0dc0*/  LOP3.LUT R14, R22, 0x64, RZ, 0xfc, !PT ;  /* 0x00000064160e7812 */ /* 0x000fe200078efcff */
[----:B------:R-:W-:Y:S01]  /*0dd0*/  IMAD.MOV R13, RZ, RZ, -R8 ;  /* 0x000000ffff0d7224 */ /* 0x000fe200078e0a08 */
[C---:B------:R-:W-:Y:S01]  /*0de0*/  ISETP.GT.U32.AND P1, PT, R4.reuse, R17, PT ;  /* 0x000000110400720c */ /* 0x040fe20003f24070 */
[----:B------:R-:W-:Y:S01]  /*0df0*/  IMAD.MOV.U32 R11, RZ, RZ, R5 ;  /* 0x000000ffff0b7224 */ /* 0x000fe200078e0005 */
[----:B------:R-:W-:Y:S01]  /*0e00*/  IABS R21, R14 ;  /* 0x0000000e00157213 */ /* 0x000fe20000000000 */
[----:B------:R-:W-:Y:S01]  /*0e10*/  IMAD R5, R4, R13, R10 ;  /* 0x0000000d04057224 */ /* 0x000fe200078e020a */
[----:B------:R-:W-:Y:S01]  /*0e20*/  @!P4 LOP3.LUT R6, RZ, R88, RZ, 0x33, !PT ;  /* 0x00000058ff06c212 */ /* 0x000fe200078e33ff */
[----:B------:R-:W-:Y:S01]  /*0e30*/  @!P6 IMAD.IADD R9, R9, 0x1, -R4 ;  /* 0x000000010909e824 */ /* 0x000fe200078e0a04 */
[----:B------:R-:W-:Y:S01]  /*0e40*/  ISETP.GE.AND P4, PT, R16, RZ, PT ;  /* 0x000000ff1000720c */ /* 0x000fe20003f86270 */
[----:B------:R-:W-:Y:S01]  /*0e50*/  IMAD.HI.U32 R8, R7, R21, RZ ;  /* 0x0000001507087227 */ /* 0x000fe200078e00ff */
[----:B------:R-:W-:-:S02]  /*0e60*/  ISETP.GT.U32.AND P6, PT, R4, R5, PT ;  /* 0x000000050400720c */ /* 0x000fc40003fc4070 */
[----:B------:R-:W-:Y:S01]  /*0e70*/  LOP3.LUT R16, R22, 0x50, RZ, 0xfc, !PT ;  /* 0x0000005016107812 */ /* 0x000fe200078efcff */
[----:B------:R-:W-:Y:S01]  /*0e80*/  IMAD.MOV R8, RZ, RZ, -R8 ;  /* 0x000000ffff087224 */ /* 0x000fe200078e0a08 */
[----:B------:R-:W-:Y:S01]  /*0e90*/  IABS R65, R32 ;  /* 0x0000002000417213 */ /* 0x000fe20000000000 */
[----:B------:R-:W-:Y:S01]  /*0ea0*/  @!P2 IMAD.MOV R11, RZ, RZ, -R11 ;  /* 0x000000ffff0ba224 */ /* 0x000fe200078e0a0b */
[----:B------:R-:W-:Y:S01]  /*0eb0*/  ISETP.GE.AND P2, PT, R12, RZ, PT ;  /* 0x000000ff0c00720c */ /* 0x000fe20003f46270 */
[--C-:B------:R-:W-:Y:S01]  /*0ec0*/  @!P5 IMAD.IADD R15, R15, 0x1, -R4.reuse ;  /* 0x000000010f0fd824 */ /* 0x100fe200078e0a04 */
[----:B------:R-:W-:Y:S01]  /*0ed0*/  LOP3.LUT R12, R22, 0x60, RZ, 0xfc, !PT ;  /* 0x00000060160c7812 */ /* 0x000fe200078efcff */
[--C-:B------:R-:W-:Y:S01]  /*0ee0*/  @!P1 IMAD.IADD R17, R17, 0x1, -R4.reuse ;  /* 0x0000000111119824 */ /* 0x100fe200078e0a04 */
[----:B------:R-:W-:Y:S01]  /*0ef0*/  ISETP.GE.AND P5, PT, R14, RZ, PT ;  /* 0x000000ff0e00720c */ /* 0x000fe20003fa6270 */
[----:B------:R-:W-:Y:S01]  /*0f00*/  IMAD R21, R4, R8, R21 ;  /* 0x0000000804157224 */ /* 0x000fe200078e0215 */
[----:B------:R-:W-:Y:S01]  /*0f10*/  IABS R10, R12 ;  /* 0x0000000c000a7213 */ /* 0x000fe20000000000 */
[----:B------:R-:W-:Y:S01]  /*0f20*/  IMAD.MOV.U32 R13, RZ, RZ, R9 ;  /* 0x000000ffff0d7224 */ /* 0x000fe200078e0009 */
[----:B------:R-:W-:Y:S01]  /*0f30*/  ISETP.GE.AND P1, PT, R12, RZ, PT ;  /* 0x000000ff0c00720c */ /* 0x000fe20003f26270 */
[----:B------:R-:W-:Y:S01]  /*0f40*/  @!P6 IMAD.IADD R5, R5, 0x1, -R4 ;  /* 0x000000010505e824 */ /* 0x000fe200078e0a04 */
[C---:B------:R-:W-:Y:S01]  /*0f50*/  ISETP.GT.U32.AND P6, PT, R4.reuse, R17, PT ;  /* 0x000000110400720c */ /* 0x040fe20003fc4070 */
[----:B------:R-:W-:Y:S01]  /*0f60*/  @!P3 IMAD.MOV R15, RZ, RZ, -R15 ;  /* 0x000000ffff0fb224 */ /* 0x000fe200078e0a0f */
[C---:B------:R-:W-:Y:S01]  /*0f70*/  ISETP.GT.U32.AND P3, PT, R4.reuse, R21, PT ;  /* 0x000000150400720c */ /* 0x040fe20003f64070 */
[----:B------:R-:W-:Y:S01]  /*0f80*/  @!P0 IMAD.MOV R13, RZ, RZ, -R13 ;  /* 0x000000ffff0d8224 */ /* 0x000fe200078e0a0d */
[----:B------:R-:W-:Y:S01]  /*0f90*/  ISETP.GT.U32.AND P0, PT, R4, R5, PT ;  /* 0x000000050400720c */ /* 0x000fe20003f04070 */
[----:B------:R-:W-:Y:S01]  /*0fa0*/  IMAD.HI.U32 R8, R7, R10, RZ ;  /* 0x0000000a07087227 */ /* 0x000fe200078e00ff */
[----:B------:R-:W-:-:S02]  /*0fb0*/  LOP3.LUT R12, R22, 0x58, RZ, 0xfc, !PT ;  /* 0x00000058160c7812 */ /* 0x000fc400078efcff */
[----:B------:R-:W-:Y:S01]  /*0fc0*/  LOP3.LUT R14, R22, 0x54, RZ, 0xfc, !PT ;  /* 0x00000054160e7812 */ /* 0x000fe200078efcff */
[----:B------:R-:W-:Y:S01]  /*0fd0*/  IMAD.MOV R9, RZ, RZ, -R8 ;  /* 0x000000ffff097224 */ /* 0x000fe200078e0a08 */
[----:B------:R-:W-:Y:S01]  /*0fe0*/  IABS R25, R12 ;  /* 0x0000000c00197213 */ /* 0x000fe20000000000 */
[----:B------:R-:W-:Y:S01]  /*0ff0*/  IMAD R92, R6, UR6, RZ ;  /* 0x00000006065c7c24 */ /* 0x000fe2000f8e02ff */
[----:B------:R-:W-:Y:S01]  /*1000*/  IABS R29, R14 ;  /* 0x0000000e001d7213 */ /* 0x000fe20000000000 */
[--C-:B------:R-:W-:Y:S01]  /*1010*/  @!P6 IMAD.IADD R17, R17, 0x1, -R4.reuse ;  /* 0x000000011111e824 */ /* 0x100fe200078e0a04 */
[----:B------:R-:W-:Y:S01]  /*1020*/  IABS R31, R16 ;  /* 0x00000010001f7213 */ /* 0x000fe20000000000 */
[----:B------:R-:W-:Y:S01]  /*1030*/  @!P3 IMAD.IADD R21, R21, 0x1, -R4 ;  /* 0x000000011515b824 */ /* 0x000fe200078e0a04 */
[----:B------:R-:W-:Y:S01]  /*1040*/  ISETP.GE.AND P3, PT, R14, RZ, PT ;  /* 0x000000ff0e00720c */ /* 0x000fe20003f66270 */
[----:B------:R-:W-:Y:S01]  /*1050*/  IMAD R9, R4, R9, R10 ;  /* 0x0000000904097224 */ /* 0x000fe200078e020a */
[----:B------:R-:W-:Y:S01]  /*1060*/  LOP3.LUT R14, R22, 0x4c, RZ, 0xfc, !PT ;  /* 0x0000004c160e7812 */ /* 0x000fe200078efcff */
[----:B------:R-:W-:Y:S01]  /*1070*/  IMAD.HI.U32 R8, R7, R25, RZ ;  /* 0x0000001907087227 */ /* 0x000fe200078e00ff */
[----:B------:R-:W-:Y:S01]  /*1080*/  IABS R69, R22 ;  /* 0x0000001600457213 */ /* 0x000fe20000000000 */
[----:B------:R-:W-:Y:S01]  /*1090*/  USHF.R.U32.HI UR6, URZ, 0x4, UR8 ;  /* 0x000000043f067899 */ /* 0x000fe20008011608 */
[----:B------:R-:W-:Y:S01]  /*10a0*/  ISETP.GT.U32.AND P6, PT, R4, R9, PT ;  /* 0x000000090400720c */ /* 0x000fe20003fc4070 */
[----:B------:R-:W-:Y:S01]  /*10b0*/  @!P0 IMAD.IADD R5, R5, 0x1, -R4 ;  /* 0x0000000105058824 */ /* 0x000fe200078e0a04 */
[----:B------:R-:W-:Y:S01]  /*10c0*/  ISETP.GE.AND P0, PT, R12, RZ, PT ;  /* 0x000000ff0c00720c */ /* 0x000fe20003f06270 */
[----:B------:R-:W-:Y:S01]  /*10d0*/  @!P4 IMAD.MOV R17, RZ, RZ, -R17 ;  /* 0x000000ffff11c224 */ /* 0x000fe200078e0a11 */
[----:B------:R-:W-:Y:S01]  /*10e0*/  ISETP.GT.U32.AND P4, PT, R4, R21, PT ;  /* 0x000000150400720c */ /* 0x000fe20003f84070 */
[----:B------:R-:W-:Y:S01]  /*10f0*/  IMAD.HI.U32 R10, R7, R29, RZ ;  /* 0x0000001d070a7227 */ /* 0x000fe200078e00ff */
[----:B------:R-:W-:Y:S01]  /*1100*/  LOP3.LUT R88, R176, 0x1c, RZ, 0xfc, !PT ;  /* 0x0000001cb0587812 */ /* 0x000fe200078efcff */
[----:B------:R-:W-:Y:S01]  /*1110*/  USGXT.U32 UR6, UR6, 0xe ;  /* 0x0000000e0606789a */ /* 0x000fe20008000000 */
[----:B------:R-:W-:Y:S01]  /*1120*/  SHF.R.S32.HI R91, RZ, 0x5, R91 ;  /* 0x00000005ff5b7819 */ /* 0x000fe2000001145b */
[----:B------:R-:W-:-:S02]  /*1130*/  IMAD.MOV R12, RZ, RZ, -R8 ;  /* 0x000000ffff0c7224 */ /* 0x000fc400078e0a08 */
[----:B------:R-:W-:Y:S02]  /*1140*/  IMAD.MOV R10, RZ, RZ, -R10 ;  /* 0x000000ffff0a7224 */ /* 0x000fe400078e0a0a */
[C---:B------:R-:W-:Y:S01]  /*1150*/  IMAD R25, R4.reuse, R12, R25 ;  /* 0x0000000c04197224 */ /* 0x040fe200078e0219 */
[----:B------:R-:W-:Y:S01]  /*1160*/  IABS R12, R18 ;  /* 0x00000012000c7213 */ /* 0x000fe20000000000 */
[----:B------:R-:W-:Y:S02]  /*1170*/  IMAD.MOV.U32 R19, RZ, RZ, R5 ;  /* 0x000000ffff137224 */ /* 0x000fe400078e0005 */
[C---:B------:R-:W-:Y:S01]  /*1180*/  IMAD R29, R4.reuse, R10, R29 ;  /* 0x0000000a041d7224 */ /* 0x040fe200078e021d */
[----:B------:R-:W-:Y:S01]  /*1190*/  IABS R10, R14 ;  /* 0x0000000e000a7213 */ /* 0x000fe20000000000 */
[----:B------:R-:W-:Y:S01]  /*11a0*/  @!P2 IMAD.MOV R19, RZ, RZ, -R19 ;  /* 0x000000ffff13a224 */ /* 0x000fe200078e0a13 */
[C---:B------:R-:W-:Y:S01]  /*11b0*/  ISETP.GT.U32.AND P2, PT, R4.reuse, R25, PT ;  /* 0x000000190400720c */ /* 0x040fe20003f44070 */
[--C-:B------:R-:W-:Y:S01]  /*11c0*/  @!P4 IMAD.IADD R21, R21, 0x1, -R4.reuse ;  /* 0x000000011515c824 */ /* 0x100fe200078e0a04 */
[----:B------:R-:W-:Y:S01]  /*11d0*/  ISETP.GT.U32.AND P4, PT, R4, R29, PT ;  /* 0x0000001d0400720c */ /* 0x000fe20003f84070 */
[----:B------:R-:W-:-:S02]  /*11e0*/  @!P6 IMAD.IADD R9, R9, 0x1, -R4 ;  /* 0x000000010909e824 */ /* 0x000fc400078e0a04 */
[----:B------:R-:W-:-:S03]  /*11f0*/  IMAD.HI.U32 R8, R7, R31, RZ ;  /* 0x0000001f07087227 */ /* 0x000fc600078e00ff */
[----:B------:R-:W-:Y:S01]  /*1200*/  ISETP.GT.U32.AND P6, PT, R4, R9, PT ;  /* 0x000000090400720c */ /* 0x000fe20003fc4070 */
[----:B------:R-:W-:Y:S02]  /*1210*/  IMAD.MOV R8, RZ, RZ, -R8 ;  /* 0x000000ffff087224 */ /* 0x000fe400078e0a08 */
[----:B------:R-:W-:-:S04]  /*1220*/  IMAD.HI.U32 R5, R7, R10, RZ ;  /* 0x0000000a07057227 */ /* 0x000fc800078e00ff */
[--C-:B------:R-:W-:Y:S01]  /*1230*/  @!P2 IMAD.IADD R25, R25, 0x1, -R4.reuse ;  /* 0x000000011919a824 */ /* 0x100fe200078e0a04 */
[----:B------:R-:W-:Y:S01]  /*1240*/  ISETP.GE.AND P2, PT, R16, RZ, PT ;  /* 0x000000ff1000720c */ /* 0x000fe20003f46270 */
[--C-:B------:R-:W-:Y:S01]  /*1250*/  @!P4 IMAD.IADD R29, R29, 0x1, -R4.reuse ;  /* 0x000000011d1dc824 */ /* 0x100fe200078e0a04 */
[----:B------:R-:W-:Y:S01]  /*1260*/  LOP3.LUT R16, R22, 0x14, RZ, 0xfc, !PT ;  /* 0x0000001416107812 */ /* 0x000fe200078efcff */
[C---:B------:R-:W-:Y:S01]  /*1270*/  IMAD R31, R4.reuse, R8, R31 ;  /* 0x00000008041f7224 */ /* 0x040fe200078e021f */
[C---:B------:R-:W-:Y:S01]  /*1280*/  ISETP.GT.U32.AND P4, PT, R4.reuse, R25, PT ;  /* 0x000000190400720c */ /* 0x040fe20003f84070 */
[----:B------:R-:W-:Y:S01]  /*1290*/  @!P6 IMAD.IADD R9, R9, 0x1, -R4 ;  /* 0x000000010909e824 */ /* 0x000fe200078e0a04 */
[----:B------:R-:W-:Y:S01]  /*12a0*/  IABS R59, R16 ;  /* 0x00000010003b7213 */ /* 0x000fe20000000000 */
[----:B------:R-:W-:Y:S01]  /*12b0*/  IMAD.MOV R5, RZ, RZ, -R5 ;  /* 0x000000ffff057224 */ /* 0x000fe200078e0a05 */
[----:B------:R-:W-:Y:S01]  /*12c0*/  ISETP.GT.U32.AND P6, PT, R4, R31, PT ;  /* 0x0000001f0400720c */ /* 0x000fe20003fc4070 */
[----:B------:R-:W-:-:S04]  /*12d0*/  IMAD.HI.U32 R8, R7, R12, RZ ;  /* 0x0000000c07087227 */ /* 0x000fc800078e00ff */
[C---:B------:R-:W-:Y:S02]  /*12e0*/  IMAD R5, R4.reuse, R5, R10 ;  /* 0x0000000504057224 */ /* 0x040fe400078e020a */
[----:B------:R-:W-:Y:S02]  /*12f0*/  IMAD.MOV.U32 R23, RZ, RZ, R9 ;  /* 0x000000ffff177224 */ /* 0x000fe400078e0009 */
[----:B------:R-:W-:Y:S01]  /*1300*/  @!P4 IMAD.IADD R25, R25, 0x1, -R4 ;  /* 0x000000011919c824 */ /* 0x000fe200078e0a04 */
[----:B------:R-:W-:Y:S01]  /*1310*/  ISETP.GT.U32.AND P4, PT, R4, R5, PT ;  /* 0x000000050400720c */ /* 0x000fe20003f84070 */
[----:B------:R-:W-:Y:S02]  /*1320*/  IMAD.MOV R9, RZ, RZ, -R8 ;  /* 0x000000ffff097224 */ /* 0x000fe400078e0a08 */
[----:B------:R-:W-:-:S04]  /*1330*/  IMAD.HI.U32 R8, R7, R37, RZ ;  /* 0x0000002507087227 */ /* 0x000fc800078e00ff */
[----:B------:R-:W-:Y:S01]  /*1340*/  @!P6 IMAD.IADD R31, R31, 0x1, -R4 ;  /* 0x000000011f1fe824 */ /* 0x000fe200078e0a04 */
[C---:B------:R-:W-:Y:S01]  /*1350*/  ISETP.GT.U32.AND P6, PT, R4.reuse, R29, PT ;  /* 0x0000001d0400720c */ /* 0x040fe20003fc4070 */
[----:B------:R-:W-:Y:S02]  /*1360*/  IMAD.MOV R8, RZ, RZ, -R8 ;  /* 0x000000ffff087224 */ /* 0x000fe400078e0a08 */
[----:B------:R-:W-:Y:S01]  /*1370*/  IMAD R9, R4, R9, R12 ;  /* 0x0000000904097224 */ /* 0x000fe200078e020c */
[----:B------:R-:W-:Y:S01]  /*1380*/  LOP3.LUT R12, R22, 0x38, RZ, 0xfc, !PT ;  /* 0x00000038160c7812 */ /* 0x000fe200078efcff */
[C---:B------:R-:W-:Y:S02]  /*1390*/  IMAD R37, R4.reuse, R8, R37 ;  /* 0x0000000804257224 */ /* 0x040fe400078e0225 */
[----:B------:R-:W-:Y:S01]  /*13a0*/  @!P4 IMAD.IADD R5, R5, 0x1, -R4 ;  /* 0x000000010505c824 */ /* 0x000fe200078e0a04 */
[----:B------:R-:W-:Y:S01]  /*13b0*/  IABS R8, R12 ;  /* 0x0000000c00087213 */ /* 0x000fe20000000000 */
[----:B------:R-:W-:Y:S01]  /*13c0*/  IMAD.HI.U32 R10, R7, R39, RZ ;  /* 0x00000027070a7227 */ /* 0x000fe200078e00ff */
[----:B------:R-:W-:-:S03]  /*13d0*/  ISETP.GT.U32.AND P4, PT, R4, R37, PT ;  /* 0x000000250400720c */ /* 0x000fc60003f84070 */
[----:B------:R-:W-:Y:S01]  /*13e0*/  @!P6 IMAD.IADD R29, R29, 0x1, -R4 ;  /* 0x000000011d1de824 */ /* 0x000fe200078e0a04 */
[C---:B------:R-:W-:Y:S01]  /*13f0*/  ISETP.GT.U32.AND P6, PT, R4.reuse, R9, PT ;  /* 0x000000090400720c */ /* 0x040fe20003fc4070 */
[----:B------:R-:W-:Y:S02]  /*1400*/  IMAD.MOV R10, RZ, RZ, -R10 ;  /* 0x000000ffff0a7224 */ /* 0x000fe400078e0a0a */
[----:B------:R-:W-:Y:S01]  /*1410*/  @!P5 IMAD.MOV R21, RZ, RZ, -R21 ;  /* 0x000000ffff15d224 */ /* 0x000fe200078e0a15 */
[C---:B------:R-:W-:Y:S01]  /*1420*/  ISETP.GT.U32.AND P5, PT, R4.reuse, R31, PT ;  /* 0x0000001f0400720c */ /* 0x040fe20003fa4070 */
[----:B------:R-:W-:Y:S02]  /*1430*/  IMAD R39, R4, R10, R39 ;  /* 0x0000000a04277224 */ /* 0x000fe400078e0227 */
[----:B------:R-:W-:Y:S02]  /*1440*/  IMAD.MOV.U32 R27, RZ, RZ, R25 ;  /* 0x000000ffff1b7224 */ /* 0x000fe400078e0019 */
[----:B------:R-:W-:-:S02]  /*1450*/  @!P4 IMAD.IADD R37, R37, 0x1, -R4 ;  /* 0x000000012525c824 */ /* 0x000fc400078e0a04 */
[----:B------:R-:W-:Y:S02]  /*1460*/  IMAD.MOV.U32 R25, RZ, RZ, R8 ;  /* 0x000000ffff197224 */ /* 0x000fe400078e0008 */
[----:B------:R-:W-:Y:S01]  /*1470*/  @!P3 IMAD.MOV R29, RZ, RZ, -R29 ;  /* 0x000000ffff1db224 */ /* 0x000fe200078e0a1d */
[C---:B------:R-:W-:Y:S01]  /*1480*/  ISETP.GT.U32.AND P3, PT, R4.reuse, R39, PT ;  /* 0x000000270400720c */ /* 0x040fe20003f64070 */
[----:B------:R-:W-:Y:S01]  /*1490*/  @!P6 IMAD.IADD R9, R9, 0x1, -R4 ;  /* 0x000000010909e824 */ /* 0x000fe200078e0a04 */
[C---:B------:R-:W-:Y:S01]  /*14a0*/  ISETP.GT.U32.AND P4, PT, R4.reuse, R37, PT ;  /* 0x000000250400720c */ /* 0x040fe20003f84070 */
[----:B------:R-:W-:Y:S01]  /*14b0*/  IMAD.HI.U32 R8, R7, R25, RZ ;  /* 0x0000001907087227 */ /* 0x000fe200078e00ff */
[----:B------:R-:W-:-:S03]  /*14c0*/  ISETP.GT.U32.AND P6, PT, R4, R5, PT ;  /* 0x000000050400720c */ /* 0x000fc60003fc4070 */
[----:B------:R-:W-:Y:S01]  /*14d0*/  @!P1 IMAD.MOV R23, RZ, RZ, -R23 ;  /* 0x000000ffff179224 */ /* 0x000fe200078e0a17 */
[----:B------:R-:W-:Y:S01]  /*14e0*/  ISETP.GE.AND P1, PT, R14, RZ, PT ;  /* 0x000000ff0e00720c */ /* 0x000fe20003f26270 */
[----:B------:R-:W-:Y:S01]  /*14f0*/  @!P0 IMAD.MOV R27, RZ, RZ, -R27 ;  /* 0x000000ffff1b8224 */ /* 0x000fe200078e0a1b */
[----:B------:R-:W-:Y:S01]  /*1500*/  LOP3.LUT R14, R22, 0x34, RZ, 0xfc, !PT ;  /* 0x00000034160e7812 */ /* 0x000fe200078efcff */
[----:B------:R-:W-:Y:S01]  /*1510*/  IMAD.MOV R8, RZ, RZ, -R8 ;  /* 0x000000ffff087224 */ /* 0x000fe200078e0a08 */
[C---:B------:R-:W-:Y:S01]  /*1520*/  ISETP.GT.U32.AND P0, PT, R4.reuse, R9, PT ;  /* 0x000000090400720c */ /* 0x040fe20003f04070 */
[--C-:B------:R-:W-:Y:S01]  /*1530*/  @!P5 IMAD.IADD R31, R31, 0x1, -R4.reuse ;  /* 0x000000011f1fd824 */ /* 0x100fe200078e0a04 */
[----:B------:R-:W-:Y:S01]  /*1540*/  IABS R43, R14 ;  /* 0x0000000e002b7213 */ /* 0x000fe20000000000 */
[----:B------:R-:W-:Y:S01]  /*1550*/  IMAD R25, R4, R8, R25 ;  /* 0x0000000804197224 */ /* 0x000fe200078e0219 */
[----:B------:R-:W-:Y:S01]  /*1560*/  ISETP.GE.AND P5, PT, R18, RZ, PT ;  /* 0x000000ff1200720c */ /* 0x000fe20003fa6270 */
[----:B------:R-:W-:Y:S01]  /*1570*/  @!P2 IMAD.MOV R31, RZ, RZ, -R31 ;  /* 0x000000ffff1fa224 */ /* 0x000fe200078e0a1f */
[----:B------:R-:W-:Y:S01]  /*1580*/  ISETP.GE.AND P2, PT, R20, RZ, PT ;  /* 0x000000ff1400720c */ /* 0x000fe20003f46270 */
[--C-:B------:R-:W-:Y:S01]  /*1590*/  @!P3 IMAD.IADD R39, R39, 0x1, -R4.reuse ;  /* 0x000000012727b824 */ /* 0x100fe200078e0a04 */
[----:B------:R-:W-:Y:S01]  /*15a0*/  IABS R20, R34 ;  /* 0x0000002200147213 */ /* 0x000fe20000000000 */
[----:B------:R-:W-:Y:S01]  /*15b0*/  @!P4 IMAD.IADD R37, R37, 0x1, -R4 ;  /* 0x000000012525c824 */ /* 0x000fe200078e0a04 */
[C---:B------:R-:W-:Y:S01]  /*15c0*/  ISETP.GT.U32.AND P4, PT, R4.reuse, R25, PT ;  /* 0x000000190400720c */ /* 0x040fe20003f84070 */
[----:B------:R-:W-:Y:S01]  /*15d0*/  IMAD.HI.U32 R10, R7, R43, RZ ;  /* 0x0000002b070a7227 */ /* 0x000fe200078e00ff */
[----:B------:R-:W-:-:S03]  /*15e0*/  ISETP.GT.U32.AND P3, PT, R4, R39, PT ;  /* 0x000000270400720c */ /* 0x000fc60003f64070 */
[----:B------:R-:W-:Y:S01]  /*15f0*/  @!P6 IMAD.IADD R5, R5, 0x1, -R4 ;  /* 0x000000010505e824 */ /* 0x000fe200078e0a04 */
[----:B------:R-:W-:Y:S01]  /*1600*/  ISETP.GE.AND P6, PT, R24, RZ, PT ;  /* 0x000000ff1800720c */ /* 0x000fe20003fc6270 */
[----:B------:R-:W-:Y:S02]  /*1610*/  IMAD.MOV R10, RZ, RZ, -R10 ;  /* 0x000000ffff0a7224 */ /* 0x000fe400078e0a0a */
[--C-:B------:R-:W-:Y:S01]  /*1620*/  @!P0 IMAD.IADD R9, R9, 0x1, -R4.reuse ;  /* 0x0000000109098824 */ /* 0x100fe200078e0a04 */
[----:B------:R-:W-:Y:S01]  /*1630*/  ISETP.GE.AND P0, PT, R12, RZ, PT ;  /* 0x000000ff0c00720c */ /* 0x000fe20003f06270 */
[----:B------:R-:W-:Y:S01]  /*1640*/  IMAD R43, R4, R10, R43 ;  /* 0x0000000a042b7224 */ /* 0x000fe200078e022b */
[C---:B------:R-:W-:Y:S01]  /*1650*/  LOP3.LUT R10, R22.reuse, 0x24, RZ, 0xfc, !PT ;  /* 0x00000024160a7812 */ /* 0x040fe200078efcff */
[----:B------:R-:W-:Y:S01]  /*1660*/  IMAD.MOV.U32 R33, RZ, RZ, R5 ;  /* 0x000000ffff217224 */ /* 0x000fe200078e0005 */
[C---:B------:R-:W-:Y:S01]  /*1670*/  LOP3.LUT R5, R22.reuse, 0x30, RZ, 0xfc, !PT ;  /* 0x0000003016057812 */ /* 0x040fe200078efcff */
[----:B------:R-:W-:Y:S01]  /*1680*/  IMAD.MOV.U32 R35, RZ, RZ, R9 ;  /* 0x000000ffff237224 */ /* 0x000fe200078e0009 */
[----:B------:R-:W-:Y:S01]  /*1690*/  LOP3.LUT R9, R22, 0x28, RZ, 0xfc, !PT ;  /* 0x0000002816097812 */ /* 0x000fe200078efcff */
[----:B------:R-:W-:Y:S01]  /*16a0*/  @!P2 IMAD.MOV R37, RZ, RZ, -R37 ;  /* 0x000000ffff25a224 */ /* 0x000fe200078e0a25 */
[----:B------:R-:W-:Y:S01]  /*16b0*/  IABS R8, R5 ;  /* 0x0000000500087213 */ /* 0x000fe20000000000 */
[----:B------:R-:W-:Y:S01]  /*16c0*/  @!P5 IMAD.MOV R35, RZ, RZ, -R35 ;  /* 0x000000ffff23d224 */ /* 0x000fe200078e0a23 */
[----:B------:R-:W-:Y:S01]  /*16d0*/  ISETP.GT.U32.AND P5, PT, R4, R43, PT ;  /* 0x0000002b0400720c */ /* 0x000fe20003fa4070 */
[--C-:B------:R-:W-:Y:S01]  /*16e0*/  @!P4 IMAD.IADD R25, R25, 0x1, -R4.reuse ;  /* 0x000000011919c824 */ /* 0x100fe200078e0a04 */
[----:B------:R-:W-:Y:S01]  /*16f0*/  ISETP.GE.AND P2, PT, R5, RZ, PT ;  /* 0x000000ff0500720c */ /* 0x000fe20003f46270 */
[----:B------:R-:W-:Y:S01]  /*1700*/  @!P3 IMAD.IADD R39, R39, 0x1, -R4 ;  /* 0x000000012727b824 */ /* 0x000fe200078e0a04 */
[----:B------:R-:W-:Y:S01]  /*1710*/  LOP3.LUT R5, R22, 0x2c, RZ, 0xfc, !PT ;  /* 0x0000002c16057812 */ /* 0x000fe200078efcff */
[----:B------:R-:W-:Y:S01]  /*1720*/  @!P1 IMAD.MOV R33, RZ, RZ, -R33 ;  /* 0x000000ffff219224 */ /* 0x000fe200078e0a21 */
[----:B------:R-:W-:Y:S01]  /*1730*/  ISETP.GT.U32.AND P4, PT, R4, R25, PT ;  /* 0x000000190400720c */ /* 0x000fe20003f84070 */
[----:B------:R-:W-:Y:S01]  /*1740*/  @!P6 IMAD.MOV R39, RZ, RZ, -R39 ;  /* 0x000000ffff27e224 */ /* 0x000fe200078e0a27 */
[----:B------:R-:W-:-:S02]  /*1750*/  ISETP.GE.AND P3, PT, R5, RZ, PT ;  /* 0x000000ff0500720c */ /* 0x000fc40003f66270 */
[----:B------:R-:W-:Y:S01]  /*1760*/  IABS R12, R5 ;  /* 0x00000005000c7213 */ /* 0x000fe20000000000 */
[----:B------:R-:W-:Y:S01]  /*1770*/  IMAD.HI.U32 R5, R7, R8, RZ ;  /* 0x0000000807057227 */ /* 0x000fe200078e00ff */
[----:B------:R-:W-:Y:S02]  /*1780*/  IABS R49, R9 ;  /* 0x0000000900317213 */ /* 0x000fe40000000000 */
[----:B------:R-:W-:Y:S01]  /*1790*/  ISETP.GE.AND P1, PT, R14, RZ, PT ;  /* 0x000000ff0e00720c */ /* 0x000fe20003f26270 */
[----:B------:R-:W-:Y:S01]  /*17a0*/  IMAD.MOV R5, RZ, RZ, -R5 ;  /* 0x000000ffff057224 */ /* 0x000fe200078e0a05 */
[----:B------:R-:W-:Y:S01]  /*17b0*/  ISETP.GE.AND P6, PT, R9, RZ, PT ;  /* 0x000000ff0900720c */ /* 0x000fe20003fc6270 */
[----:B------:R-:W-:Y:S01]  /*17c0*/  @!P5 IMAD.IADD R43, R43, 0x1, -R4 ;  /* 0x000000012b2bd824 */ /* 0x000fe200078e0a04 */
[----:B------:R-:W-:Y:S01]  /*17d0*/  IABS R51, R10 ;  /* 0x0000000a00337213 */ /* 0x000fe20000000000 */
[----:B------:R-:W-:Y:S01]  /*17e0*/  IMAD R5, R4, R5, R8 ;  /* 0x0000000504057224 */ /* 0x000fe200078e0208 */
[----:B------:R-:W-:Y:S01]  /*17f0*/  LOP3.LUT R14, R22, 0x20, RZ, 0xfc, !PT ;  /* 0x00000020160e7812 */ /* 0x000fe200078efcff */
[----:B------:R-:W-:Y:S01]  /*1800*/  @!P4 IMAD.IADD R25, R25, 0x1, -R4 ;  /* 0x000000011919c824 */ /* 0x000fe200078e0a04 */
[C---:B------:R-:W-:Y:S01]  /*1810*/  ISETP.GT.U32.AND P5, PT, R4.reuse, R43, PT ;  /* 0x0000002b0400720c */ /* 0x040fe20003fa4070 */
[----:B------:R-:W-:Y:S01]  /*1820*/  IMAD.HI.U32 R8, R7, R12, RZ ;  /* 0x0000000c07087227 */ /* 0x000fe200078e00ff */
[----:B------:R-:W-:-:S02]  /*1830*/  ISETP.GT.U32.AND P4, PT, R4, R5, PT ;  /* 0x000000050400720c */ /* 0x000fc40003f84070 */
[----:B------:R-:W-:Y:S01]  /*1840*/  IABS R53, R14 ;  /* 0x0000000e00357213 */ /* 0x000fe20000000000 */
[----:B------:R-:W-:-:S04]  /*1850*/  IMAD.HI.U32 R9, R7, R49, RZ ;  /* 0x0000003107097227 */ /* 0x000fc800078e00ff */
[----:B------:R-:W-:Y:S02]  /*1860*/  IMAD.MOV R41, RZ, RZ, -R8 ;  /* 0x000000ffff297224 */ /* 0x000fe400078e0a08 */
[----:B------:R-:W-:Y:S02]  /*1870*/  IMAD.MOV R8, RZ, RZ, -R9 ;  /* 0x000000ffff087224 */ /* 0x000fe400078e0a09 */
[--C-:B------:R-:W-:Y:S01]  /*1880*/  @!P5 IMAD.IADD R43, R43, 0x1, -R4.reuse ;  /* 0x000000012b2bd824 */ /* 0x100fe200078e0a04 */
[----:B------:R-:W-:Y:S01]  /*1890*/  ISETP.GE.AND P5, PT, R10, RZ, PT ;  /* 0x000000ff0a00720c */ /* 0x000fe20003fa6270 */
[C---:B------:R-:W-:Y:S02]  /*18a0*/  IMAD R49, R4.reuse, R8, R49 ;  /* 0x0000000804317224 */ /* 0x040fe400078e0231 */
[----:B------:R-:W-:Y:S02]  /*18b0*/  @!P4 IMAD.IADD R5, R5, 0x1, -R4 ;  /* 0x000000010505c824 */ /* 0x000fe400078e0a04 */
[----:B------:R-:W-:Y:S01]  /*18c0*/  @!P1 IMAD.MOV R43, RZ, RZ, -R43 ;  /* 0x000000ffff2b9224 */ /* 0x000fe200078e0a2b */
[C---:B------:R-:W-:Y:S01]  /*18d0*/  ISETP.GT.U32.AND P1, PT, R4.reuse, R49, PT ;  /* 0x000000310400720c */ /* 0x040fe20003f24070 */
[C---:B------:R-:W-:Y:S01]  /*18e0*/  IMAD R9, R4.reuse, R41, R12 ;  /* 0x0000002904097224 */ /* 0x040fe200078e020c */
[----:B------:R-:W-:Y:S01]  /*18f0*/  ISETP.GT.U32.AND P4, PT, R4, R5, PT ;  /* 0x000000050400720c */ /* 0x000fe20003f84070 */
[----:B------:R-:W-:Y:S01]  /*1900*/  IMAD.MOV.U32 R41, RZ, RZ, R25 ;  /* 0x000000ffff297224 */ /* 0x000fe200078e0019 */
[----:B------:R-:W-:Y:S01]  /*1910*/  LOP3.LUT R12, R22, 0x18, RZ, 0xfc, !PT ;  /* 0x00000018160c7812 */ /* 0x000fe200078efcff */
[----:B------:R-:W-:-:S03]  /*1920*/  IMAD.HI.U32 R8, R7, R51, RZ ;  /* 0x0000003307087227 */ /* 0x000fc600078e00ff */
[----:B------:R-:W-:Y:S01]  /*1930*/  IABS R57, R12 ;  /* 0x0000000c00397213 */ /* 0x000fe20000000000 */
[----:B------:R-:W-:Y:S01]  /*1940*/  @!P0 IMAD.MOV R41, RZ, RZ, -R41 ;  /* 0x000000ffff298224 */ /* 0x000fe200078e0a29 */
[C---:B------:R-:W-:Y:S01]  /*1950*/  ISETP.GT.U32.AND P0, PT, R4.reuse, R9, PT ;  /* 0x000000090400720c */ /* 0x040fe20003f04070 */
[----:B------:R-:W-:Y:S02]  /*1960*/  IMAD.MOV R10, RZ, RZ, -R8 ;  /* 0x000000ffff0a7224 */ /* 0x000fe400078e0a08 */
[--C-:B------:R-:W-:Y:S02]  /*1970*/  @!P1 IMAD.IADD R49, R49, 0x1, -R4.reuse ;  /* 0x0000000131319824 */ /* 0x100fe400078e0a04 */
[----:B------:R-:W-:Y:S02]  /*1980*/  @!P4 IMAD.IADD R5, R5, 0x1, -R4 ;  /* 0x000000010505c824 */ /* 0x000fe400078e0a04 */
[----:B------:R-:W-:Y:S01]  /*1990*/  IMAD.HI.U32 R8, R7, R53, RZ ;  /* 0x0000003507087227 */ /* 0x000fe200078e00ff */
[----:B------:R-:W-:-:S03]  /*19a0*/  ISETP.GT.U32.AND P1, PT, R4, R49, PT ;  /* 0x000000310400720c */ /* 0x000fc60003f24070 */
[----:B------:R-:W-:Y:S02]  /*19b0*/  IMAD.MOV.U32 R45, RZ, RZ, R5 ;  /* 0x000000ffff2d7224 */ /* 0x000fe400078e0005 */
[----:B------:R-:W-:-:S04]  /*19c0*/  IMAD.HI.U32 R5, R7, R59, RZ ;  /* 0x0000003b07057227 */ /* 0x000fc800078e00ff */
[----:B------:R-:W-:Y:S02]  /*19d0*/  IMAD.MOV R5, RZ, RZ, -R5 ;  /* 0x000000ffff057224 */ /* 0x000fe400078e0a05 */
[----:B------:R-:W-:Y:S02]  /*19e0*/  @!P0 IMAD.IADD R9, R9, 0x1, -R4 ;  /* 0x0000000109098824 */ /* 0x000fe400078e0a04 */
[C---:B------:R-:W-:Y:S02]  /*19f0*/  IMAD R59, R4.reuse, R5, R59 ;  /* 0x00000005043b7224 */ /* 0x040fe400078e023b */
[----:B------:R-:W-:Y:S01]  /*1a00*/  IMAD.MOV R8, RZ, RZ, -R8 ;  /* 0x000000ffff087224 */ /* 0x000fe200078e0a08 */
[C---:B------:R-:W-:Y:S01]  /*1a10*/  ISETP.GT.U32.AND P0, PT, R4.reuse, R9, PT ;  /* 0x000000090400720c */ /* 0x040fe20003f04070 */
[----:B------:R-:W-:Y:S01]  /*1a20*/  @!P1 IMAD.IADD R49, R49, 0x1, -R4 ;  /* 0x0000000131319824 */ /* 0x000fe200078e0a04 */
[C---:B------:R-:W-:Y:S01]  /*1a30*/  ISETP.GT.U32.AND P1, PT, R4.reuse, R59, PT ;  /* 0x0000003b0400720c */ /* 0x040fe20003f24070 */
[----:B------:R-:W-:-:S02]  /*1a40*/  IMAD R53, R4, R8, R53 ;  /* 0x0000000804357224 */ /* 0x000fc400078e0235 */
[----:B------:R-:W-:-:S04]  /*1a50*/  IMAD.HI.U32 R8, R7, R57, RZ ;  /* 0x0000003907087227 */ /* 0x000fc800078e00ff */
[----:B------:R-:W-:Y:S02]  /*1a60*/  IMAD.MOV R8, RZ, RZ, -R8 ;  /* 0x000000ffff087224 */ /* 0x000fe400078e0a08 */
[----:B------:R-:W-:-:S04]  /*1a70*/  IMAD.HI.U32 R5, R7, R61, RZ ;  /* 0x0000003d07057227 */ /* 0x000fc800078e00ff */
[C---:B------:R-:W-:Y:S02]  /*1a80*/  IMAD R57, R4.reuse, R8, R57 ;  /* 0x0000000804397224 */ /* 0x040fe400078e0239 */
[--C-:B------:R-:W-:Y:S02]  /*1a90*/  @!P0 IMAD.IADD R9, R9, 0x1, -R4.reuse ;  /* 0x0000000109098824 */ /* 0x100fe400078e0a04 */
[----:B------:R-:W-:Y:S01]  /*1aa0*/  @!P1 IMAD.IADD R59, R59, 0x1, -R4 ;  /* 0x000000013b3b9824 */ /* 0x000fe200078e0a04 */
[C---:B------:R-:W-:Y:S01]  /*1ab0*/  ISETP.GT.U32.AND P0, PT, R4.reuse, R57, PT ;  /* 0x000000390400720c */ /* 0x040fe20003f04070 */
[----:B------:R-:W-:Y:S02]  /*1ac0*/  IMAD.MOV.U32 R47, RZ, RZ, R9 ;  /* 0x000000ffff2f7224 */ /* 0x000fe400078e0009 */
[----:B------:R-:W-:Y:S01]  /*1ad0*/  IMAD.MOV R9, RZ, RZ, -R5 ;  /* 0x000000ffff097224 */ /* 0x000fe200078e0a05 */
[C---:B------:R-:W-:Y:S01]  /*1ae0*/  ISETP.GT.U32.AND P1, PT, R4.reuse, R59, PT ;  /* 0x0000003b0400720c */ /* 0x040fe20003f24070 */
[----:B------:R-:W-:Y:S01]  /*1af0*/  IMAD R51, R4, R10, R51 ;  /* 0x0000000a04337224 */ /* 0x000fe200078e0233 */
[----:B------:R-:W-:Y:S01]  /*1b00*/  LEA.HI R10, R0, R93, RZ, 0x1b ;  /* 0x0000005d000a7211 */ /* 0x000fe200078fd8ff */
[----:B------:R-:W-:-:S02]  /*1b10*/  IMAD R61, R4, R9, R61 ;  /* 0x00000009043d7224 */ /* 0x000fc400078e023d */
[----:B------:R-:W-:Y:S01]  /*1b20*/  @!P2 IMAD.MOV R45, RZ, RZ, -R45 ;  /* 0x000000ffff2da224 */ /* 0x000fe200078e0a2d */
[C---:B------:R-:W-:Y:S01]  /*1b30*/  ISETP.GT.U32.AND P2, PT, R4.reuse, R53, PT ;  /* 0x000000350400720c */ /* 0x040fe20003f44070 */
[----:B------:R-:W-:Y:S01]  /*1b40*/  IMAD.HI.U32 R8, R7, R63, RZ ;  /* 0x0000003f07087227 */ /* 0x000fe200078e00ff */
[----:B------:R-:W-:-:S03]  /*1b50*/  ISETP.GT.U32.AND P4, PT, R4, R51, PT ;  /* 0x000000330400720c */ /* 0x000fc60003f84070 */
[--C-:B------:R-:W-:Y:S02]  /*1b60*/  @!P0 IMAD.IADD R57, R57, 0x1, -R4.reuse ;  /* 0x0000000139398824 */ /* 0x100fe400078e0a04 */
[----:B------:R-:W-:Y:S01]  /*1b70*/  @!P1 IMAD.IADD R59, R59, 0x1, -R4 ;  /* 0x000000013b3b9824 */ /* 0x000fe200078e0a04 */
[C---:B------:R-:W-:Y:S01]  /*1b80*/  ISETP.GT.U32.AND P1, PT, R4.reuse, R61, PT ;  /* 0x0000003d0400720c */ /* 0x040fe20003f24070 */
[----:B------:R-:W-:Y:S01]  /*1b90*/  IMAD.MOV R8, RZ, RZ, -R8 ;  /* 0x000000ffff087224 */ /* 0x000fe200078e0a08 */
[----:B------:R-:W-:Y:S01]  /*1ba0*/  ISETP.GT.U32.AND P0, PT, R4, R57, PT ;  /* 0x000000390400720c */ /* 0x000fe20003f04070 */
[----:B------:R-:W-:Y:S02]  /*1bb0*/  VIADD R5, R10, 0x7c ;  /* 0x0000007c0a057836 */ /* 0x000fe40000000000 */
[----:B------:R-:W-:Y:S02]  /*1bc0*/  IMAD R63, R4, R8, R63 ;  /* 0x00000008043f7224 */ /* 0x000fe400078e023f */
[--C-:B------:R-:W-:Y:S01]  /*1bd0*/  @!P2 IMAD.IADD R53, R53, 0x1, -R4.reuse ;  /* 0x000000013535a824 */ /* 0x100fe200078e0a04 */
[----:B------:R-:W-:Y:S01]  /*1be0*/  IABS R9, R5 ;  /* 0x0000000500097213 */ /* 0x000fe20000000000 */
[----:B------:R-:W-:-:S02]  /*1bf0*/  @!P4 IMAD.IADD R51, R51, 0x1, -R4 ;  /* 0x000000013333c824 */ /* 0x000fc400078e0a04 */
[----:B------:R-:W-:Y:S01]  /*1c00*/  VIADD R24, R10, 0x5c ;  /* 0x0000005c0a187836 */ /* 0x000fe20000000000 */
[C---:B------:R-:W-:Y:S01]  /*1c10*/  ISETP.GT.U32.AND P2, PT, R4.reuse, R53, PT ;  /* 0x000000350400720c */ /* 0x040fe20003f44070 */
[--C-:B------:R-:W-:Y:S01]  /*1c20*/  @!P1 IMAD.IADD R61, R61, 0x1, -R4.reuse ;  /* 0x000000013d3d9824 */ /* 0x100fe200078e0a04 */
[C---:B------:R-:W-:Y:S01]  /*1c30*/  ISETP.GT.U32.AND P1, PT, R4.reuse, R63, PT ;  /* 0x0000003f0400720c */ /* 0x040fe20003f24070 */
[----:B------:R-:W-:Y:S01]  /*1c40*/  @!P0 IMAD.IADD R57, R57, 0x1, -R4 ;  /* 0x0000000139398824 */ /* 0x000fe200078e0a04 */
[----:B------:R-:W-:Y:S01]  /*1c50*/  ISETP.GE.AND P0, PT, R5, RZ, PT ;  /* 0x000000ff0500720c */ /* 0x000fe20003f06270 */
[----:B------:R-:W-:Y:S01]  /*1c60*/  IMAD.HI.U32 R5, R7, R65, RZ ;  /* 0x0000004107057227 */ /* 0x000fe200078e00ff */
[----:B------:R-:W-:Y:S02]  /*1c70*/  ISETP.GT.U32.AND P4, PT, R4, R51, PT ;  /* 0x000000330400720c */ /* 0x000fe40003f84070 */
[----:B------:R-:W-:Y:S01]  /*1c80*/  IABS R25, R24 ;  /* 0x0000001800197213 */ /* 0x000fe20000000000 */
[----:B------:R-:W-:-:S02]  /*1c90*/  IMAD.MOV R8, RZ, RZ, -R5 ;  /* 0x000000ffff087224 */ /* 0x000fc400078e0a05 */
[----:B------:R-:W-:-:S04]  /*1ca0*/  IMAD.HI.U32 R5, R7, R9, RZ ;  /* 0x0000000907057227 */ /* 0x000fc800078e00ff */
[----:B------:R-:W-:Y:S02]  /*1cb0*/  IMAD R65, R4, R8, R65 ;  /* 0x0000000804417224 */ /* 0x000fe400078e0241 */
[----:B------:R-:W-:Y:S02]  /*1cc0*/  VIADD R26, R10, 0x3c ;  /* 0x0000003c0a1a7836 */ /* 0x000fe40000000000 */
[--C-:B------:R-:W-:Y:S01]  /*1cd0*/  @!P1 IMAD.IADD R63, R63, 0x1, -R4.reuse ;  /* 0x000000013f3f9824 */ /* 0x100fe200078e0a04 */
[----:B------:R-:W-:Y:S01]  /*1ce0*/  ISETP.GT.U32.AND P1, PT, R4, R65, PT ;  /* 0x000000410400720c */ /* 0x000fe20003f24070 */
[----:B------:R-:W-:Y:S02]  /*1cf0*/  IMAD.MOV R5, RZ, RZ, -R5 ;  /* 0x000000ffff057224 */ /* 0x000fe400078e0a05 */
[--C-:B------:R-:W-:Y:S01]  /*1d00*/  @!P2 IMAD.IADD R53, R53, 0x1, -R4.reuse ;  /* 0x000000013535a824 */ /* 0x100fe200078e0a04 */
[----:B------:R-:W-:Y:S01]  /*1d10*/  ISETP.GE.AND P2, PT, R16, RZ, PT ;  /* 0x000000ff1000720c */ /* 0x000fe20003f46270 */
[----:B------:R-:W-:Y:S01]  /*1d20*/  @!P4 IMAD.IADD R51, R51, 0x1, -R4 ;  /* 0x000000013333c824 */ /* 0x000fe200078e0a04 */
[----:B------:R-:W-:Y:S01]  /*1d30*/  ISETP.GE.AND P4, PT, R12, RZ, PT ;  /* 0x000000ff0c00720c */ /* 0x000fe20003f86270 */
[----:B------:R-:W-:Y:S01]  /*1d40*/  IMAD R9, R4, R5, R9 ;  /* 0x0000000504097224 */ /* 0x000fe200078e0209 */
[----:B------:R-:W-:Y:S01]  /*1d50*/  IABS R16, R26 ;  /* 0x0000001a00107213 */ /* 0x000fe20000000000 */
[----:B------:R-:W-:-:S04]  /*1d60*/  IMAD.HI.U32 R5, R7, R25, RZ ;  /* 0x0000001907057227 */ /* 0x000fc800078e00ff */
[----:B------:R-:W-:Y:S02]  /*1d70*/  VIADD R10, R10, 0x1c ;  /* 0x0000001c0a0a7836 */ /* 0x000fe40000000000 */
[----:B------:R-:W-:Y:S01]  /*1d80*/  @!P3 IMAD.MOV R47, RZ, RZ, -R47 ;  /* 0x000000ffff2fb224 */ /* 0x000fe200078e0a2f */
[----:B------:R-:W-:Y:S01]  /*1d90*/  ISETP.GE.AND P3, PT, R14, RZ, PT ;  /* 0x000000ff0e00720c */ /* 0x000fe20003f66270 */
[----:B------:R-:W-:Y:S01]  /*1da0*/  IMAD.HI.U32 R8, R7, R16, RZ ;  /* 0x0000001007087227 */ /* 0x000fe200078e00ff */
[----:B------:R-:W-:-:S03]  /*1db0*/  IABS R18, R10 ;  /* 0x0000000a00127213 */ /* 0x000fc60000000000 */
[----:B------:R-:W-:Y:S02]  /*1dc0*/  IMAD.MOV R14, RZ, RZ, -R5 ;  /* 0x000000ffff0e7224 */ /* 0x000fe400078e0a05 */
[----:B------:R-:W-:Y:S02]  /*1dd0*/  IMAD.MOV R55, RZ, RZ, -R8 ;  /* 0x000000ffff377224 */ /* 0x000fe400078e0a08 */
[----:B------:R-:W-:Y:S01]  /*1de0*/  IMAD R25, R4, R14, R25 ;  /* 0x0000000e04197224 */ /* 0x000fe200078e0219 */
[----:B------:R-:W-:Y:S01]  /*1df0*/  LOP3.LUT R14, R176, 0x6, RZ, 0xfc, !PT ;  /* 0x00000006b00e7812 */ /* 0x000fe200078efcff */
[----:B------:R-:W-:Y:S01]  /*1e00*/  @!P1 IMAD.IADD R65, R65, 0x1, -R4 ;  /* 0x0000000141419824 */ /* 0x000fe200078e0a04 */
[----:B------:R-:W-:Y:S01]  /*1e10*/  ISETP.GT.U32.AND P1, PT, R4, R61, PT ;  /* 0x0000003d0400720c */ /* 0x000fe20003f24070 */
[----:B------:R-:W-:-:S04]  /*1e20*/  IMAD.HI.U32 R12, R7, R18, RZ ;  /* 0x00000012070c7227 */ /* 0x000fc800078e00ff */
[----:B------:R-:W-:-:S04]  /*1e30*/  IMAD.HI.U32 R5, R7, R20, RZ ;  /* 0x0000001407057227 */ /* 0x000fc800078e00ff */
[----:B------:R-:W-:-:S04]  /*1e40*/  IMAD.HI.U32 R8, R7, R69, RZ ;  /* 0x0000004507087227 */ /* 0x000fc800078e00ff */
[----:B------:R-:W-:Y:S01]  /*1e50*/  IMAD R7, R4, R55, R16 ;  /* 0x0000003704077224 */ /* 0x000fe200078e0210 */
[----:B------:R-:W-:Y:S01]  /*1e60*/  LOP3.LUT R16, R176, 0xa, RZ, 0xfc, !PT ;  /* 0x0000000ab0107812 */ /* 0x000fe200078efcff */
[----:B------:R-:W-:Y:S01]  /*1e70*/  @!P6 IMAD.MOV R49, RZ, RZ, -R49 ;  /* 0x000000ffff31e224 */ /* 0x000fe200078e0a31 */
[C---:B------:R-:W-:Y:S01]  /*1e80*/  ISETP.GT.U32.AND P6, PT, R4.reuse, R63, PT ;  /* 0x0000003f0400720c */ /* 0x040fe20003fc4070 */
[----:B------:R-:W-:Y:S01]  /*1e90*/  @!P5 IMAD.MOV R51, RZ, RZ, -R51 ;  /* 0x000000ffff33d224 */ /* 0x000fe200078e0a33 */
[C---:B------:R-:W-:Y:S01]  /*1ea0*/  ISETP.GT.U32.AND P5, PT, R4.reuse, R65, PT ;  /* 0x000000410400720c */ /* 0x040fe20003fa4070 */
[----:B------:R-:W-:Y:S01]  /*1eb0*/  @!P4 IMAD.MOV R57, RZ, RZ, -R57 ;  /* 0x000000ffff39c224 */ /* 0x000fe200078e0a39 */
[C---:B------:R-:W-:Y:S01]  /*1ec0*/  ISETP.GT.U32.AND P4, PT, R4.reuse, R25, PT ;  /* 0x000000190400720c */ /* 0x040fe20003f84070 */
[----:B------:R-:W-:Y:S01]  /*1ed0*/  @!P3 IMAD.MOV R53, RZ, RZ, -R53 ;  /* 0x000000ffff35b224 */ /* 0x000fe200078e0a35 */
[C---:B------:R-:W-:Y:S01]  /*1ee0*/  ISETP.GT.U32.AND P3, PT, R4.reuse, R9, PT ;  /* 0x000000090400720c */ /* 0x040fe20003f64070 */
[----:B------:R-:W-:Y:S01]  /*1ef0*/  @!P2 IMAD.MOV R59, RZ, RZ, -R59 ;  /* 0x000000ffff3ba224 */ /* 0x000fe200078e0a3b */
[----:B------:R-:W-:Y:S01]  /*1f00*/  ISETP.GT.U32.AND P2, PT, R4, R7, PT ;  /* 0x000000070400720c */ /* 0x000fe20003f44070 */
[----:B------:R-:W-:Y:S01]  /*1f10*/  IMAD.MOV R67, RZ, RZ, -R12 ;  /* 0x000000ffff437224 */ /* 0x000fe200078e0a0c */
[----:B------:R-:W-:Y:S01]  /*1f20*/  LOP3.LUT R12, R176, 0x2, RZ, 0xfc, !PT ;  /* 0x00000002b00c7812 */ /* 0x000fe200078efcff */
[----:B------:R-:W-:-:S02]  /*1f30*/  IMAD.MOV R5, RZ, RZ, -R5 ;  /* 0x000000ffff057224 */ /* 0x000fc400078e0a05 */
[----:B------:R-:W-:Y:S02]  /*1f40*/  IMAD.MOV R8, RZ, RZ, -R8 ;  /* 0x000000ffff087224 */ /* 0x000fe400078e0a08 */
[----:B------:R-:W-:Y:S01]  /*1f50*/  IMAD R55, R4, R67, R18 ;  /* 0x0000004304377224 */ /* 0x000fe200078e0212 */
[----:B------:R-:W-:Y:S01]  /*1f60*/  LOP3.LUT R18, R176, 0x10, RZ, 0xfc, !PT ;  /* 0x00000010b0127812 */ /* 0x000fe200078efcff */
[C---:B------:R-:W-:Y:S01]  /*1f70*/  IMAD R69, R4.reuse, R8, R69 ;  /* 0x0000000804457224 */ /* 0x040fe200078e0245 */
[----:B------:R-:W-:Y:S01]  /*1f80*/  SHF.R.S32.HI R8, RZ, 0x2, R0 ;  /* 0x00000002ff087819 */ /* 0x000fe20000011400 */
[----:B------:R-:W-:Y:S01]  /*1f90*/  IMAD R67, R4, R5, R20 ;  /* 0x0000000504437224 */ /* 0x000fe200078e0214 */
[----:B------:R-:W-:Y:S01]  /*1fa0*/  LOP3.LUT R20, R176, 0x14, RZ, 0xfc, !PT ;  /* 0x00000014b0147812 */ /* 0x000fe200078efcff */
[--C-:B------:R-:W-:Y:S01]  /*1fb0*/  @!P1 IMAD.IADD R61, R61, 0x1, -R4.reuse ;  /* 0x000000013d3d9824 */ /* 0x100fe200078e0a04 */
[C---:B------:R-:W-:Y:S01]  /*1fc0*/  ISETP.GT.U32.AND P1, PT, R4.reuse, R55, PT ;  /* 0x000000370400720c */ /* 0x040fe20003f24070 */
[--C-:B------:R-:W-:Y:S01]  /*1fd0*/  @!P6 IMAD.IADD R63, R63, 0x1, -R4.reuse ;  /* 0x000000013f3fe824 */ /* 0x100fe200078e0a04 */
[----:B------:R-:W-:Y:S01]  /*1fe0*/  ISETP.GT.U32.AND P6, PT, R4, R69, PT ;  /* 0x000000450400720c */ /* 0x000fe20003fc4070 */
[--C-:B------:R-:W-:Y:S01]  /*1ff0*/  @!P5 IMAD.IADD R65, R65, 0x1, -R4.reuse ;  /* 0x000000014141d824 */ /* 0x100fe200078e0a04 */
[----:B------:R-:W-:Y:S01]  /*2000*/  ISETP.GE.AND P5, PT, R28, RZ, PT ;  /* 0x000000ff1c00720c */ /* 0x000fe20003fa6270 */
[--C-:B------:R-:W-:Y:S01]  /*2010*/  @!P4 IMAD.IADD R25, R25, 0x1, -R4.reuse ;  /* 0x000000011919c824 */ /* 0x100fe200078e0a04 */
[----:B------:R-:W-:Y:S01]  /*2020*/  ISETP.GT.U32.AND P4, PT, R4, R67, PT ;  /* 0x000000430400720c */ /* 0x000fe20003f84070 */
[--C-:B------:R-:W-:Y:S01]  /*2030*/  @!P3 IMAD.IADD R9, R9, 0x1, -R4.reuse ;  /* 0x000000010909b824 */ /* 0x100fe200078e0a04 */
[----:B------:R-:W-:Y:S01]  /*2040*/  ISETP.GE.AND P3, PT, R30, RZ, PT ;  /* 0x000000ff1e00720c */ /* 0x000fe20003f66270 */
[--C-:B------:R-:W-:Y:S01]  /*2050*/  @!P2 IMAD.IADD R7, R7, 0x1, -R4.reuse ;  /* 0x000000010707a824 */ /* 0x100fe200078e0a04 */
[----:B------:R-:W-:Y:S01]  /*2060*/  ISETP.GE.AND P2, PT, R32, RZ, PT ;  /* 0x000000ff2000720c */ /* 0x000fe20003f46270 */
[----:B------:R-:W-:Y:S01]  /*2070*/  IMAD.SHL.U32 R5, R0, 0x20, RZ ;  /* 0x0000002000057824 */ /* 0x000fe200078e00ff */
[----:B------:R-:W-:Y:S01]  /*2080*/  SGXT R8, R8, 0x1 ;  /* 0x000000010808781a */ /* 0x000fe20000000200 */
[--C-:B------:R-:W-:Y:S01]  /*2090*/  @!P1 IMAD.IADD R55, R55, 0x1, -R4.reuse ;  /* 0x0000000137379824 */ /* 0x100fe200078e0a04 */
[C---:B------:R-:W-:Y:S01]  /*20a0*/  ISETP.GT.U32.AND P1, PT, R4.reuse, R9, PT ;  /* 0x000000090400720c */ /* 0x040fe20003f24070 */
[--C-:B------:R-:W-:Y:S01]  /*20b0*/  @!P6 IMAD.IADD R69, R69, 0x1, -R4.reuse ;  /* 0x000000014545e824 */ /* 0x100fe200078e0a04 */
[C---:B------:R-:W-:Y:S01]  /*20c0*/  ISETP.GT.U32.AND P6, PT, R4.reuse, R7, PT ;  /* 0x000000070400720c */ /* 0x040fe20003fc4070 */
[----:B------:R-:W-:Y:S01]  /*20d0*/  @!P5 IMAD.MOV R61, RZ, RZ, -R61 ;  /* 0x000000ffff3dd224 */ /* 0x000fe200078e0a3d */
[C---:B------:R-:W-:Y:S01]  /*20e0*/  ISETP.GT.U32.AND P5, PT, R4.reuse, R25, PT ;  /* 0x000000190400720c */ /* 0x040fe20003fa4070 */
[----:B------:R-:W-:Y:S01]  /*20f0*/  @!P4 IMAD.IADD R67, R67, 0x1, -R4 ;  /* 0x000000014343c824 */ /* 0x000fe200078e0a04 */
[C---:B------:R-:W-:Y:S01]  /*2100*/  ISETP.GT.U32.AND P4, PT, R4.reuse, R69, PT ;  /* 0x000000450400720c */ /* 0x040fe20003f84070 */
[----:B------:R-:W-:Y:S01]  /*2110*/  @!P3 IMAD.MOV R63, RZ, RZ, -R63 ;  /* 0x000000ffff3fb224 */ /* 0x000fe200078e0a3f */
[C---:B------:R-:W-:Y:S01]  /*2120*/  ISETP.GT.U32.AND P3, PT, R4.reuse, R55, PT ;  /* 0x000000370400720c */ /* 0x040fe20003f64070 */
[----:B------:R-:W-:Y:S01]  /*2130*/  @!P2 IMAD.MOV R65, RZ, RZ, -R65 ;  /* 0x000000ffff41a224 */ /* 0x000fe200078e0a41 */
[----:B------:R-:W-:-:S02]  /*2140*/  ISETP.GT.U32.AND P2, PT, R4, R67, PT ;  /* 0x000000430400720c */ /* 0x000fc40003f44070 */
[----:B------:R-:W-:Y:S01]  /*2150*/  LOP3.LUT R5, R5, 0x760, RZ, 0xc0, !PT ;  /* 0x0000076005057812 */ /* 0x000fe200078ec0ff */
[--C-:B------:R-:W-:Y:S01]  /*2160*/  @!P1 IMAD.IADD R9, R9, 0x1, -R4.reuse ;  /* 0x0000000109099824 */ /* 0x100fe200078e0a04 */
[----:B------:R-:W-:Y:S01]  /*2170*/  ISETP.GE.AND P1, PT, R24, RZ, PT ;  /* 0x000000ff1800720c */ /* 0x000fe20003f26270 */
        /* <DEDUP_REMOVED lines=8> */
[----:B------:R-:W-:Y:S01]  /*2200*/  @!P2 IMAD.IADD R67, R67, 0x1, -R4 ;  /* 0x000000014343a824 */ /* 0x000fe200078e0a04 */
[----:B------:R-:W-:Y:S01]  /*2210*/  ISETP.NE.AND P2, PT, R89, RZ, PT ;  /* 0x000000ff5900720c */ /* 0x000fe20003f45270 */
[----:B------:R-:W-:Y:S01]  /*2220*/  @!P0 IMAD.MOV R9, RZ, RZ, -R9 ;  /* 0x000000ffff098224 */ /* 0x000fe200078e0a09 */
[----:B------:R-:W-:Y:S01]  /*2230*/  LOP3.LUT R4, RZ, R89, RZ, 0x33, !PT ;  /* 0x00000059ff047212 */ /* 0x000fe200078e33ff */
[----:B------:R-:W-:Y:S01]  /*2240*/  @!P1 IMAD.MOV R25, RZ, RZ, -R25 ;  /* 0x000000ffff199224 */ /* 0x000fe200078e0a19 */
[----:B------:R-:W-:Y:S01]  /*2250*/  LOP3.LUT R89, R0, 0x1f, RZ, 0xc0, !PT ;  /* 0x0000001f00597812 */ /* 0x000fe200078ec0ff */
[----:B------:R-:W-:Y:S01]  /*2260*/  @!P6 IMAD.MOV R55, RZ, RZ, -R55 ;  /* 0x000000ffff37e224 */ /* 0x000fe200078e0a37 */
[C---:B------:R-:W-:Y:S01]  /*2270*/  SEL R13, R4.reuse, R13, !P2 ;  /* 0x0000000d040d7207 */ /* 0x040fe20005000000 */
[----:B------:R-:W-:Y:S01]  /*2280*/  @!P5 IMAD.MOV R7, RZ, RZ, -R7 ;  /* 0x000000ffff07d224 */ /* 0x000fe200078e0a07 */
[C---:B------:R-:W-:Y:S01]  /*2290*/  SEL R27, R4.reuse, R27, !P2 ;  /* 0x0000001b041b7207 */ /* 0x040fe20005000000 */
[----:B------:R-:W-:Y:S01]  /*22a0*/  @!P4 IMAD.MOV R67, RZ, RZ, -R67 ;  /* 0x000000ffff43c224 */ /* 0x000fe200078e0a43 */
[C---:B------:R-:W-:Y:S01]  /*22b0*/  SEL R9, R4.reuse, R9, !P2 ;  /* 0x0000000904097207 */ /* 0x040fe20005000000 */
[----:B------:R-:W-:Y:S01]  /*22c0*/  IMAD R13, R13, UR4, RZ ;  /* 0x000000040d0d7c24 */ /* 0x000fe2000f8e02ff */
[C---:B------:R-:W-:Y:S01]  /*22d0*/  SEL R7, R4.reuse, R7, !P2 ;  /* 0x0000000704077207 */ /* 0x040fe20005000000 */
[----:B------:R-:W-:Y:S01]  /*22e0*/  @!P3 IMAD.MOV R69, RZ, RZ, -R69 ;  /* 0x000000ffff45b224 */ /* 0x000fe200078e0a45 */
[C---:B------:R-:W-:Y:S01]  /*22f0*/  SEL R11, R4.reuse, R11, !P2 ;  /* 0x0000000b040b7207 */ /* 0x040fe20005000000 */
[----:B------:R-:W-:Y:S01]  /*2300*/  IMAD R27, R27, UR4, RZ ;  /* 0x000000041b1b7c24 */ /* 0x000fe2000f8e02ff */
[----:B------:R-:W-:Y:S01]  /*2310*/  SHF.R.S32.HI R198, RZ, 0x1f, R13 ;  /* 0x0000001fffc67819 */ /* 0x000fe2000001140d */
[----:B------:R-:W-:Y:S01]  /*2320*/  IMAD R7, R7, UR4, RZ ;  /* 0x0000000407077c24 */ /* 0x000fe2000f8e02ff */
[----:B------:R-:W-:Y:S01]  /*2330*/  IADD3 R180, P3, R13, UR14, RZ ;  /* 0x0000000e0db47c10 */ /* 0x000fe2000ff7e0ff */
[----:B------:R-:W-:Y:S01]  /*2340*/  IMAD R9, R9, UR4, RZ ;  /* 0x0000000409097c24 */ /* 0x000fe2000f8e02ff */
[C---:B------:R-:W-:Y:S01]  /*2350*/  SEL R15, R4.reuse, R15, !P2 ;  /* 0x0000000f040f7207 */ /* 0x040fe20005000000 */
[----:B------:R-:W-:Y:S01]  /*2360*/  IMAD R11, R11, UR4, RZ ;  /* 0x000000040b0b7c24 */ /* 0x000fe2000f8e02ff */
[----:B------:R-:W-:Y:S01]  /*2370*/  SEL R17, R4, R17, !P2 ;  /* 0x0000001104117207 */ /* 0x000fe20005000000 */
[----:B------:R-:W-:Y:S01]  /*2380*/  IMAD R89, R89, UR5, RZ ;  /* 0x0000000559597c24 */ /* 0x000fe2000f8e02ff */
[----:B------:R-:W-:Y:S01]  /*2390*/  IADD3.X R198, R198, UR15, RZ, P3, !PT ;  /* 0x0000000fc6c67c10 */ /* 0x000fe20009ffe4ff */
[----:B------:R-:W-:Y:S01]  /*23a0*/  IMAD R15, R15, UR4, RZ ;  /* 0x000000040f0f7c24 */ /* 0x000fe2000f8e02ff */
[----:B------:R-:W-:Y:S01]  /*23b0*/  SHF.R.S32.HI R238, RZ, 0x1f, R27 ;  /* 0x0000001fffee7819 */ /* 0x000fe2000001141b */
[----:B------:R-:W-:Y:S01]  /*23c0*/  IMAD R17, R17, UR4, RZ ;  /* 0x0000000411117c24 */ /* 0x000fe2000f8e02ff */
[----:B------:R-:W-:-:S02]  /*23d0*/  IADD3 R200, P3, R27, UR14, RZ ;  /* 0x0000000e1bc87c10 */ /* 0x000fc4000ff7e0ff */
[----:B------:R-:W-:Y:S02]  /*23e0*/  CS2R R26, SRZ ;  /* 0x00000000001a7805 */ /* 0x000fe4000001ff00 */
[C---:B------:R-:W-:Y:S02]  /*23f0*/  SEL R19, R4.reuse, R19, !P2 ;  /* 0x0000001304137207 */ /* 0x040fe40005000000 */
[C---:B------:R-:W-:Y:S02]  /*2400*/  SEL R21, R4.reuse, R21, !P2 ;  /* 0x0000001504157207 */ /* 0x040fe40005000000 */
[C---:B------:R-:W-:Y:S01]  /*2410*/  SEL R23, R4.reuse, R23, !P2 ;  /* 0x0000001704177207 */ /* 0x040fe20005000000 */
[----:B------:R-:W-:Y:S01]  /*2420*/  IMAD R19, R19, UR4, RZ ;  /* 0x0000000413137c24 */ /* 0x000fe2000f8e02ff */
[C---:B------:R-:W-:Y:S01]  /*2430*/  SEL R25, R4.reuse, R25, !P2 ;  /* 0x0000001904197207 */ /* 0x040fe20005000000 */
[----:B------:R-:W-:Y:S01]  /*2440*/  IMAD R21, R21, UR4, RZ ;  /* 0x0000000415157c24 */ /* 0x000fe2000f8e02ff */
[C---:B------:R-:W-:Y:S01]  /*2450*/  SEL R29, R4.reuse, R29, !P2 ;  /* 0x0000001d041d7207 */ /* 0x040fe20005000000 */
[----:B------:R-:W-:Y:S01]  /*2460*/  IMAD R23, R23, UR4, RZ ;  /* 0x0000000417177c24 */ /* 0x000fe2000f8e02ff */
[----:B------:R-:W-:Y:S01]  /*2470*/  SEL R31, R4, R31, !P2 ;  /* 0x0000001f041f7207 */ /* 0x000fe20005000000 */
[----:B------:R-:W-:Y:S01]  /*2480*/  IMAD R25, R25, UR4, RZ ;  /* 0x0000000419197c24 */ /* 0x000fe2000f8e02ff */
[----:B------:R-:W-:Y:S01]  /*2490*/  IADD3.X R238, R238, UR15, RZ, P3, !PT ;  /* 0x0000000feeee7c10 */ /* 0x000fe20009ffe4ff */
[----:B------:R-:W-:Y:S01]  /*24a0*/  IMAD R29, R29, UR4, RZ ;  /* 0x000000041d1d7c24 */ /* 0x000fe2000f8e02ff */
[C---:B------:R-:W-:Y:S01]  /*24b0*/  SEL R33, R4.reuse, R33, !P2 ;  /* 0x0000002104217207 */ /* 0x040fe20005000000 */
[----:B------:R-:W-:Y:S01]  /*24c0*/  IMAD R31, R31, UR4, RZ ;  /* 0x000000041f1f7c24 */ /* 0x000fe2000f8e02ff */
[----:B------:R-:W-:-:S02]  /*24d0*/  SEL R35, R4, R35, !P2 ;  /* 0x0000002304237207 */ /* 0x000fc40005000000 */
[C---:B------:R-:W-:Y:S01]  /*24e0*/  SEL R37, R4.reuse, R37, !P2 ;  /* 0x0000002504257207 */ /* 0x040fe20005000000 */
[----:B------:R-:W-:Y:S01]  /*24f0*/  IMAD R33, R33, UR4, RZ ;  /* 0x0000000421217c24 */ /* 0x000fe2000f8e02ff */
        /* <DEDUP_REMOVED lines=30> */
[----:B------:R-:W-:Y:S01]  /*26e0*/  SHF.R.S32.HI R144, RZ, 0x1f, R7 ;  /* 0x0000001fff907819 */ /* 0x000fe20000011407 */
[----:B------:R-:W-:Y:S01]  /*26f0*/  IMAD R65, R65, UR4, RZ ;  /* 0x0000000441417c24 */ /* 0x000fe2000f8e02ff */
[----:B------:R-:W-:Y:S01]  /*2700*/  IADD3 R170, P3, R7, UR14, RZ ;  /* 0x0000000e07aa7c10 */ /* 0x000fe2000ff7e0ff */
[----:B------:R-:W-:Y:S01]  /*2710*/  IMAD R67, R67, UR4, RZ ;  /* 0x0000000443437c24 */ /* 0x000fe2000f8e02ff */
[----:B------:R-:W-:Y:S01]  /*2720*/  SEL R4, R4, R69, !P2 ;  /* 0x0000004504047207 */ /* 0x000fe20005000000 */
[----:B------:R-:W0:Y:S01]  /*2730*/  LDC R7, c[0x0][0x238] ;  /* 0x00008e00ff077b82 */ /* 0x000e220000000800 */
[----:B------:R-:W-:-:S02]  /*2740*/  SHF.R.S32.HI R190, RZ, 0x1f, R9 ;  /* 0x0000001fffbe7819 */ /* 0x000fc40000011409 */
[----:B------:R-:W-:Y:S02]  /*2750*/  CS2R R68, SRZ ;  /* 0x0000000000447805 */ /* 0x000fe4000001ff00 */
[----:B------:R-:W-:Y:S01]  /*2760*/  IADD3 R6, P5, R9, UR14, RZ ;  /* 0x0000000e09067c10 */ /* 0x000fe2000ffbe0ff */
[----:B------:R-:W-:Y:S01]  /*2770*/  IMAD R4, R4, UR4, RZ ;  /* 0x0000000404047c24 */ /* 0x000fe2000f8e02ff */
[----:B------:R-:W-:Y:S01]  /*2780*/  SHF.R.S32.HI R194, RZ, 0x1f, R11 ;  /* 0x0000001fffc27819 */ /* 0x000fe2000001140b */
[----:B------:R-:W-:Y:S01]  /*2790*/  UIADD3 UR4, UR8, 0x1000, URZ ;  /* 0x0000100008047890 */ /* 0x000fe2000fffe03f */
[----:B------:R-:W-:Y:S02]  /*27a0*/  IADD3 R178, P4, R11, UR14, RZ ;  /* 0x0000000e0bb27c10 */ /* 0x000fe4000ff9e0ff */
[----:B------:R-:W-:Y:S01]  /*27b0*/  SHF.R.S32.HI R202, RZ, 0x1f, R15 ;  /* 0x0000001fffca7819 */ /* 0x000fe2000001140f */
[----:B------:R-:W-:Y:S01]  /*27c0*/  USHF.R.U32.HI UR4, URZ, 0x4, UR4 ;  /* 0x000000043f047899 */ /* 0x000fe20008011604 */
[----:B------:R-:W-:-:S02]  /*27d0*/  IADD3 R182, P2, R15, UR14, RZ ;  /* 0x0000000e0fb67c10 */ /* 0x000fc4000ff5e0ff */
[----:B------:R-:W-:Y:S01]  /*27e0*/  SHF.R.S32.HI R206, RZ, 0x1f, R17 ;  /* 0x0000001fffce7819 */ /* 0x000fe20000011411 */
[----:B------:R-:W-:Y:S01]  /*27f0*/  USGXT.U32 UR4, UR4, 0xe ;  /* 0x0000000e0404789a */ /* 0x000fe20008000000 */
[----:B------:R-:W-:Y:S02]  /*2800*/  IADD3 R184, P1, R17, UR14, RZ ;  /* 0x0000000e11b87c10 */ /* 0x000fe4000ff3e0ff */
[----:B------:R-:W-:Y:S02]  /*2810*/  IADD3.X R190, R190, UR15, RZ, P5, !PT ;  /* 0x0000000fbebe7c10 */ /* 0x000fe4000affe4ff */
[----:B------:R-:W-:Y:S02]  /*2820*/  IADD3.X R194, R194, UR15, RZ, P4, !PT ;  /* 0x0000000fc2c27c10 */ /* 0x000fe4000a7fe4ff */
[----:B------:R-:W-:Y:S02]  /*2830*/  IADD3.X R202, R202, UR15, RZ, P2, !PT ;  /* 0x0000000fcaca7c10 */ /* 0x000fe400097fe4ff */
[----:B------:R-:W-:Y:S01]  /*2840*/  IADD3.X R206, R206, UR15, RZ, P1, !PT ;  /* 0x0000000fcece7c10 */ /* 0x000fe20008ffe4ff */
[-C--:B0-----:R-:W-:Y:S01]  /*2850*/  IMAD R88, R88, R7.reuse, RZ ;  /* 0x0000000758587224 */ /* 0x081fe200078e02ff */
[----:B------:R-:W-:Y:S01]  /*2860*/  SHF.R.S32.HI R210, RZ, 0x1f, R19 ;  /* 0x0000001fffd27819 */ /* 0x000fe20000011413 */
[-C--:B------:R-:W-:Y:S01]  /*2870*/  IMAD R20, R20, R7.reuse, RZ ;  /* 0x0000000714147224 */ /* 0x080fe200078e02ff */
[----:B------:R-:W-:Y:S01]  /*2880*/  IADD3 R186, P0, R19, UR14, RZ ;  /* 0x0000000e13ba7c10 */ /* 0x000fe2000ff1e0ff */
[-C--:B------:R-:W-:Y:S01]  /*2890*/  IMAD R18, R18, R7.reuse, RZ ;  /* 0x0000000712127224 */ /* 0x080fe200078e02ff */
[----:B------:R-:W-:Y:S01]  /*28a0*/  SHF.R.S32.HI R226, RZ, 0x1f, R21 ;  /* 0x0000001fffe27819 */ /* 0x000fe20000011415 */
[-C--:B------:R-:W-:Y:S01]  /*28b0*/  IMAD R16, R16, R7.reuse, RZ ;  /* 0x0000000710107224 */ /* 0x080fe200078e02ff */
[----:B------:R-:W-:Y:S01]  /*28c0*/  IADD3 R188, P6, R21, UR14, RZ ;  /* 0x0000000e15bc7c10 */ /* 0x000fe2000ffde0ff */
[-C--:B------:R-:W-:Y:S01]  /*28d0*/  IMAD R14, R14, R7.reuse, RZ ;  /* 0x000000070e0e7224 */ /* 0x080fe200078e02ff */
[----:B------:R-:W-:Y:S01]  /*28e0*/  SHF.R.S32.HI R230, RZ, 0x1f, R23 ;  /* 0x0000001fffe67819 */ /* 0x000fe20000011417 */
[-C--:B------:R-:W-:Y:S01]  /*28f0*/  IMAD R12, R12, R7.reuse, RZ ;  /* 0x000000070c0c7224 */ /* 0x080fe200078e02ff */
[----:B------:R-:W-:Y:S01]  /*2900*/  IADD3 R192, P5, R23, UR14, RZ ;  /* 0x0000000e17c07c10 */ /* 0x000fe2000ffbe0ff */
[----:B------:R-:W-:Y:S01]  /*2910*/  IMAD.SHL.U32 R11, R7, 0x20, RZ ;  /* 0x00000020070b7824 */ /* 0x000fe200078e00ff */
[----:B------:R-:W-:Y:S01]  /*2920*/  SHF.R.S32.HI R234, RZ, 0x1f, R25 ;  /* 0x0000001fffea7819 */ /* 0x000fe20000011419 */
[-C--:B------:R-:W-:Y:S01]  /*2930*/  IMAD R10, R174, R7.reuse, RZ ;  /* 0x00000007ae0a7224 */ /* 0x080fe200078e02ff */
[----:B------:R-:W-:Y:S01]  /*2940*/  IADD3 R196, P4, R25, UR14, RZ ;  /* 0x0000000e19c47c10 */ /* 0x000fe2000ff9e0ff */
[----:B------:R-:W-:Y:S01]  /*2950*/  IMAD R9, R172, R7, RZ ;  /* 0x00000007ac097224 */ /* 0x000fe200078e02ff */
[----:B------:R-:W-:-:S02]  /*2960*/  SHF.R.S32.HI R168, RZ, 0x1f, R29 ;  /* 0x0000001fffa87819 */ /* 0x000fc4000001141d */
[----:B------:R-:W-:Y:S02]  /*2970*/  CS2R R24, SRZ ;  /* 0x0000000000187805 */ /* 0x000fe4000001ff00 */
[----:B------:R-:W-:Y:S02]  /*2980*/  IADD3 R204, P2, R29, UR14, RZ ;  /* 0x0000000e1dcc7c10 */ /* 0x000fe4000ff5e0ff */
[----:B------:R-:W-:Y:S02]  /*2990*/  CS2R R28, SRZ ;  /* 0x00000000001c7805 */ /* 0x000fe4000001ff00 */
[----:B------:R-:W-:Y:S02]  /*29a0*/  SHF.R.S32.HI R164, RZ, 0x1f, R31 ;  /* 0x0000001fffa47819 */ /* 0x000fe4000001141f */
[----:B------:R-:W-:Y:S02]  /*29b0*/  IADD3 R208, P1, R31, UR14, RZ ;  /* 0x0000000e1fd07c10 */ /* 0x000fe4000ff3e0ff */
[----:B------:R-:W-:-:S02]  /*29c0*/  CS2R R30, SRZ ;  /* 0x00000000001e7805 */ /* 0x000fc4000001ff00 */
[----:B------:R-:W-:Y:S02]  /*29d0*/  IADD3.X R210, R210, UR15, RZ, P0, !PT ;  /* 0x0000000fd2d27c10 */ /* 0x000fe400087fe4ff */
[----:B------:R-:W-:Y:S02]  /*29e0*/  IADD3.X R226, R226, UR15, RZ, P6, !PT ;  /* 0x0000000fe2e27c10 */ /* 0x000fe4000b7fe4ff */
[----:B------:R-:W-:Y:S02]  /*29f0*/  IADD3.X R230, R230, UR15, RZ, P5, !PT ;  /* 0x0000000fe6e67c10 */ /* 0x000fe4000affe4ff */
[----:B------:R-:W-:Y:S02]  /*2a00*/  IADD3.X R234, R234, UR15, RZ, P4, !PT ;  /* 0x0000000feaea7c10 */ /* 0x000fe4000a7fe4ff */
[----:B------:R-:W-:Y:S02]  /*2a10*/  IADD3.X R168, R168, UR15, RZ, P2, !PT ;  /* 0x0000000fa8a87c10 */ /* 0x000fe400097fe4ff */
[----:B------:R-:W-:-:S02]  /*2a20*/  IADD3.X R164, R164, UR15, RZ, P1, !PT ;  /* 0x0000000fa4a47c10 */ /* 0x000fc40008ffe4ff */
[----:B------:R-:W-:Y:S02]  /*2a30*/  SHF.R.S32.HI R160, RZ, 0x1f, R33 ;  /* 0x0000001fffa07819 */ /* 0x000fe40000011421 */
[----:B------:R-:W-:Y:S02]  /*2a40*/  IADD3 R224, P0, R33, UR14, RZ ;  /* 0x0000000e21e07c10 */ /* 0x000fe4000ff1e0ff */
[----:B------:R-:W-:Y:S02]  /*2a50*/  CS2R R32, SRZ ;  /* 0x0000000000207805 */ /* 0x000fe4000001ff00 */
[----:B------:R-:W-:Y:S02]  /*2a60*/  SHF.R.S32.HI R156, RZ, 0x1f, R35 ;  /* 0x0000001fff9c7819 */ /* 0x000fe40000011423 */
[----:B------:R-:W-:Y:S02]  /*2a70*/  IADD3 R228, P6, R35, UR14, RZ ;  /* 0x0000000e23e47c10 */ /* 0x000fe4000ffde0ff */
[----:B------:R-:W-:-:S02]  /*2a80*/  CS2R R34, SRZ ;  /* 0x0000000000227805 */ /* 0x000fc4000001ff00 */
        /* <DEDUP_REMOVED lines=18> */
[----:B------:R-:W-:Y:S02]  /*2bb0*/  IADD3.X R136, R136, UR15, RZ, P1, !PT ;  /* 0x0000000f88887c10 */ /* 0x000fe40008ffe4ff */
[----:B------:R-:W-:Y:S02]  /*2bc0*/  SHF.R.S32.HI R132, RZ, 0x1f, R45 ;  /* 0x0000001fff847819 */ /* 0x000fe4000001142d */
[----:B------:R-:W-:Y:S02]  /*2bd0*/  IADD3 R158, P0, R45, UR14, RZ ;  /* 0x0000000e2d9e7c10 */ /* 0x000fe4000ff1e0ff */
[----:B------:R-:W-:Y:S02]  /*2be0*/  CS2R R44, SRZ ;  /* 0x00000000002c7805 */ /* 0x000fe4000001ff00 */
[----:B------:R-:W-:Y:S02]  /*2bf0*/  SHF.R.S32.HI R128, RZ, 0x1f, R47 ;  /* 0x0000001fff807819 */ /* 0x000fe4000001142f */
[----:B------:R-:W-:-:S02]  /*2c00*/  IADD3 R154, P6, R47, UR14, RZ ;  /* 0x0000000e2f9a7c10 */ /* 0x000fc4000ffde0ff */
[----:B------:R-:W-:Y:S02]  /*2c10*/  CS2R R46, SRZ ;  /* 0x00000000002e7805 */ /* 0x000fe4000001ff00 */
        /* <DEDUP_REMOVED lines=15> */
[----:B------:R-:W-:Y:S02]  /*2d10*/  LOP3.LUT R5, R5, 0x90, R8, 0xf8, !PT ;  /* 0x0000009005057812 */ /* 0x000fe400078ef808 */
[----:B------:R-:W-:-:S02]  /*2d20*/  LOP3.LUT R23, R176, 0x1a, RZ, 0xfc, !PT ;  /* 0x0000001ab0177812 */ /* 0x000fc400078efcff */
[C---:B------:R-:W-:Y:S02]  /*2d30*/  LOP3.LUT R22, R176.reuse, 0x18, RZ, 0xfc, !PT ;  /* 0x00000018b0167812 */ /* 0x040fe400078efcff */
[C---:B------:R-:W-:Y:S01]  /*2d40*/  LOP3.LUT R21, R176.reuse, 0x16, RZ, 0xfc, !PT ;  /* 0x00000016b0157812 */ /* 0x040fe200078efcff */
[-C--:B------:R-:W-:Y:S01]  /*2d50*/  IMAD R23, R23, R7.reuse, RZ ;  /* 0x0000000717177224 */ /* 0x080fe200078e02ff */
[----:B------:R-:W-:Y:S01]  /*2d60*/  LOP3.LUT R19, R176, 0x12, RZ, 0xfc, !PT ;  /* 0x00000012b0137812 */ /* 0x000fe200078efcff */
[-C--:B------:R-:W-:Y:S01]  /*2d70*/  IMAD R22, R22, R7.reuse, RZ ;  /* 0x0000000716167224 */ /* 0x080fe200078e02ff */
[C---:B------:R-:W-:Y:S01]  /*2d80*/  LOP3.LUT R17, R176.reuse, 0xc, RZ, 0xfc, !PT ;  /* 0x0000000cb0117812 */ /* 0x040fe200078efcff */
[-C--:B------:R-:W-:Y:S01]  /*2d90*/  IMAD R21, R21, R7.reuse, RZ ;  /* 0x0000000715157224 */ /* 0x080fe200078e02ff */
[C---:B------:R-:W-:Y:S01]  /*2da0*/  LOP3.LUT R15, R176.reuse, 0x8, RZ, 0xfc, !PT ;  /* 0x00000008b00f7812 */ /* 0x040fe200078efcff */
[-C--:B------:R-:W-:Y:S01]  /*2db0*/  IMAD R19, R19, R7.reuse, RZ ;  /* 0x0000000713137224 */ /* 0x080fe200078e02ff */
[----:B------:R-:W-:Y:S01]  /*2dc0*/  LOP3.LUT R13, R176, 0x4, RZ, 0xfc, !PT ;  /* 0x00000004b00d7812 */ /* 0x000fe200078efcff */
[-C--:B------:R-:W-:Y:S01]  /*2dd0*/  IMAD R17, R17, R7.reuse, RZ ;  /* 0x0000000711117224 */ /* 0x080fe200078e02ff */
[----:B------:R-:W-:Y:S01]  /*2de0*/  IADD3.X R132, R132, UR15, RZ, P0, !PT ;  /* 0x0000000f84847c10 */ /* 0x000fe200087fe4ff */
[-C--:B------:R-:W-:Y:S01]  /*2df0*/  IMAD R15, R15, R7.reuse, RZ ;  /* 0x000000070f0f7224 */ /* 0x080fe200078e02ff */
[----:B------:R-:W-:Y:S01]  /*2e00*/  IADD3.X R128, R128, UR15, RZ, P6, !PT ;  /* 0x0000000f80807c10 */ /* 0x000fe2000b7fe4ff */
[-C--:B------:R-:W-:Y:S01]  /*2e10*/  IMAD R13, R13, R7.reuse, RZ ;  /* 0x000000070d0d7224 */ /* 0x080fe200078e02ff */
[----:B------:R-:W-:Y:S01]  /*2e20*/  IADD3.X R124, R124, UR15, RZ, P5, !PT ;  /* 0x0000000f7c7c7c10 */ /* 0x000fe2000affe4ff */
[----:B------:R-:W-:Y:S01]  /*2e30*/  IMAD R7, R176, R7, RZ ;  /* 0x00000007b0077224 */ /* 0x000fe200078e02ff */
[----:B------:R-:W-:-:S02]  /*2e40*/  IADD3.X R120, R120, UR15, RZ, P4, !PT ;  /* 0x0000000f78787c10 */ /* 0x000fc4000a7fe4ff */
[----:B------:R-:W-:Y:S02]  /*2e50*/  IADD3.X R116, R116, UR15, RZ, P3, !PT ;  /* 0x0000000f74747c10 */ /* 0x000fe40009ffe4ff */
[----:B------:R-:W-:Y:S02]  /*2e60*/  IADD3.X R112, R112, UR15, RZ, P2, !PT ;  /* 0x0000000f70707c10 */ /* 0x000fe400097fe4ff */
[----:B------:R-:W-:Y:S02]  /*2e70*/  IADD3.X R108, R108, UR15, RZ, P1, !PT ;  /* 0x0000000f6c6c7c10 */ /* 0x000fe40008ffe4ff */
        /* <DEDUP_REMOVED lines=17> */
[----:B------:R-:W-:Y:S01]  /*2f90*/  IADD3 R106, P1, R92, UR12, RZ ;  /* 0x0000000c5c6a7c10 */ /* 0x000fe2000ff3e0ff */
[----:B------:R-:W-:Y:S01]  /*2fa0*/  USHF.L.U32 UR12, UR5, 0x5, URZ ;  /* 0x00000005050c7899 */ /* 0x000fe2000800063f */
[----:B------:R-:W-:Y:S02]  /*2fb0*/  LOP3.LUT R8, R5, R176, RZ, 0xfc, !PT ;  /* 0x000000b005087212 */ /* 0x000fe400078efcff */
[----:B------:R-:W-:Y:S02]  /*2fc0*/  IADD3.X R104, R104, UR15, RZ, P0, !PT ;  /* 0x0000000f68687c10 */ /* 0x000fe400087fe4ff */
[----:B------:R-:W-:-:S02]  /*2fd0*/  IADD3.X R102, R102, UR15, RZ, P6, !PT ;  /* 0x0000000f66667c10 */ /* 0x000fc4000b7fe4ff */
[----:B------:R-:W-:Y:S02]  /*2fe0*/  IADD3.X R100, R100, UR15, RZ, P5, !PT ;  /* 0x0000000f64647c10 */ /* 0x000fe4000affe4ff */
[----:B------:R-:W-:Y:S02]  /*2ff0*/  IADD3.X R98, R98, UR15, RZ, P4, !PT ;  /* 0x0000000f62627c10 */ /* 0x000fe4000a7fe4ff */
[----:B------:R-:W-:Y:S02]  /*3000*/  IADD3.X R96, R96, UR15, RZ, P3, !PT ;  /* 0x0000000f60607c10 */ /* 0x000fe40009ffe4ff */
[----:B------:R-:W-:Y:S02]  /*3010*/  IADD3.X R94, R94, UR15, RZ, P2, !PT ;  /* 0x0000000f5e5e7c10 */ /* 0x000fe400097fe4ff */
[----:B------:R-:W-:Y:S02]  /*3020*/  LEA.HI.X.SX32 R92, R92, UR13, 0x1, P1 ;  /* 0x0000000d5c5c7c11 */ /* 0x000fe400088f0eff */
[----:B------:R-:W-:-:S02]  /*3030*/  SHF.R.S32.HI R5, RZ, 0x1f, R89 ;  /* 0x0000001fff057819 */ /* 0x000fc40000011459 */
[----:B------:R-:W-:-:S07]  /*3040*/  LOP3.LUT R4, R8, 0x10, RZ, 0x3c, !PT ;  /* 0x0000001008047812 */ /* 0x000fce00078e3cff */
.L_x_1:
[C---:B------:R-:W-:Y:S02]  /*3050*/  LOP3.LUT R99, R176.reuse, 0x2, RZ, 0xfc, !PT ;  /* 0x00000002b0637812 */ /* 0x040fe400078efcff */
[C---:B------:R-:W-:Y:S02]  /*3060*/  LOP3.LUT R101, R176.reuse, 0x4, RZ, 0xfc, !PT ;  /* 0x00000004b0657812 */ /* 0x040fe400078efcff */
[----:B------:R-:W-:Y:S02]  /*3070*/  IADD3 R216, P3, R7, R106, RZ ;  /* 0x0000006a07d87210 */ /* 0x000fe40007f7e0ff */
[----:B------:R-:W-:Y:S02]  /*3080*/  ISETP.GE.AND P1, PT, R99, UR9, PT ;  /* 0x0000000963007c0c */ /* 0x000fe4000bf26270 */
[C---:B------:R-:W-:Y:S02]  /*3090*/  ISETP.GE.AND P0, PT, R176.reuse, UR9, PT ;  /* 0x00000009b0007c0c */ /* 0x040fe4000bf06270 */
[----:B------:R-:W-:-:S02]  /*30a0*/  LOP3.LUT R99, R176, 0x6, RZ, 0xfc, !PT ;  /* 0x00000006b0637812 */ /* 0x000fc400078efcff */
[----:B------:R-:W-:Y:S02]  /*30b0*/  ISETP.GE.AND P2, PT, R101, UR9, PT ;  /* 0x0000000965007c0c */ /* 0x000fe4000bf46270 */
[----:B------:R-:W-:Y:S02]  /*30c0*/  LEA.HI.X.SX32 R217, R7, R92, 0x1, P3 ;  /* 0x0000005c07d97211 */ /* 0x000fe400018f0eff */
[----:B------:R-:W-:Y:S02]  /*30d0*/  LOP3.LUT R101, R176, 0x8, RZ, 0xfc, !PT ;  /* 0x00000008b0657812 */ /* 0x000fe400078efcff */
[----:B------:R-:W-:Y:S02]  /*30e0*/  IADD3 R212, P3, R12, R106, RZ ;  /* 0x0000006a0cd47210 */ /* 0x000fe40007f7e0ff */
[----:B------:R-:W-:Y:S02]  /*30f0*/  ISETP.GE.AND P6, PT, R99, UR9, PT ;  /* 0x0000000963007c0c */ /* 0x000fe4000bfc6270 */
[----:B------:R-:W-:-:S02]  /*3100*/  LOP3.LUT R99, R176, 0xa, RZ, 0xfc, !PT ;  /* 0x0000000ab0637812 */ /* 0x000fc400078efcff */
[----:B------:R-:W-:Y:S02]  /*3110*/  ISETP.GE.AND P5, PT, R101, UR9, PT ;  /* 0x0000000965007c0c */ /* 0x000fe4000bfa6270 */
[----:B------:R-:W-:Y:S02]  /*3120*/  LEA.HI.X.SX32 R213, R12, R92, 0x1, P3 ;  /* 0x0000005c0cd57211 */ /* 0x000fe400018f0eff */
[----:B------:R-:W-:Y:S02]  /*3130*/  PRMT R101, RZ, 0x7610, R101 ;  /* 0x00007610ff657816 */ /* 0x000fe40000000065 */
[----:B------:R-:W-:Y:S02]  /*3140*/  IADD3 R214, P3, R13, R106, RZ ;  /* 0x0000006a0dd67210 */ /* 0x000fe40007f7e0ff */
[----:B------:R-:W-:Y:S02]  /*3150*/  ISETP.GE.AND P4, PT, R99, UR9, PT ;  /* 0x0000000963007c0c */ /* 0x000fe4000bf86270 */
[----:B------:R-:W-:Y:S01]  /*3160*/  LOP3.LUT R99, R176, 0xc, RZ, 0xfc, !PT ;  /* 0x0000000cb0637812 */ /* 0x000fe200078efcff */
[----:B------:R-:W2:Y:S01]  /*3170*/  @!P0 LDG.E.U8 R101, desc[UR10][R216.64] ;  /* 0x0000000ad8658981 */ /* 0x000ea2000c1e1100 */
[----:B------:R-:W-:-:S02]  /*3180*/  LEA.HI.X.SX32 R215, R13, R92, 0x1, P3 ;  /* 0x0000005c0dd77211 */ /* 0x000fc400018f0eff */
[----:B------:R-:W-:Y:S02]  /*3190*/  PRMT R107, RZ, 0x7610, R107 ;  /* 0x00007610ff6b7816 */ /* 0x000fe4000000006b */
[----:B------:R-:W-:Y:S02]  /*31a0*/  IADD3 R218, P3, R14, R106, RZ ;  /* 0x0000006a0eda7210 */ /* 0x000fe40007f7e0ff */
[----:B------:R-:W-:Y:S02]  /*31b0*/  ISETP.GE.AND P0, PT, R99, UR9, PT ;  /* 0x0000000963007c0c */ /* 0x000fe4000bf06270 */
[----:B------:R-:W-:Y:S01]  /*31c0*/  LOP3.LUT R99, R176, 0x10, RZ, 0xfc, !PT ;  /* 0x00000010b0637812 */ /* 0x000fe200078efcff */
[----:B------:R0:W3:Y:S01]  /*31d0*/  @!P1 LDG.E.U8 R107, desc[UR10][R212.64] ;  /* 0x0000000ad46b9981 */ /* 0x0000e2000c1e1100 */
[----:B------:R-:W-:Y:S02]  /*31e0*/  PRMT R111, RZ, 0x7610, R111 ;  /* 0x00007610ff6f7816 */ /* 0x000fe4000000006f */
[----:B------:R-:W-:-:S02]  /*31f0*/  LEA.HI.X.SX32 R219, R14, R92, 0x1, P3 ;  /* 0x0000005c0edb7211 */ /* 0x000fc400018f0eff */
[----:B------:R-:W-:Y:S02]  /*3200*/  ISETP.GE.AND P1, PT, R99, UR9, PT ;  /* 0x0000000963007c0c */ /* 0x000fe4000bf26270 */
[----:B------:R-:W-:Y:S01]  /*3210*/  PRMT R99, RZ, 0x7610, R99 ;  /* 0x00007610ff637816 */ /* 0x000fe20000000063 */
[----:B------:R-:W4:Y:S01]  /*3220*/  @!P6 LDG.E.U8 R111, desc[UR10][R218.64] ;  /* 0x0000000ada6fe981 */ /* 0x000f22000c1e1100 */
[----:B------:R-:W-:Y:S02]  /*3230*/  LOP3.LUT R103, R176, 0x12, RZ, 0xfc, !PT ;  /* 0x00000012b0677812 */ /* 0x000fe400078efcff */
[CC--:B0-----:R-:W-:Y:S02]  /*3240*/  IADD3 R212, P6, R16.reuse, R106.reuse, RZ ;  /* 0x0000006a10d47210 */ /* 0x0c1fe40007fde0ff */
[----:B------:R0:W5:Y:S01]  /*3250*/  @!P2 LDG.E.U8 R99, desc[UR10][R214.64] ;  /* 0x0000000ad663a981 */ /* 0x000162000c1e1100 */
[----:B------:R-:W-:Y:S02]  /*3260*/  IADD3 R216, P3, R15, R106, RZ ;  /* 0x0000006a0fd87210 */ /* 0x000fe40007f7e0ff */
[----:B------:R-:W-:-:S02]  /*3270*/  LEA.HI.X.SX32 R213, R16, R92, 0x1, P6 ;  /* 0x0000005c10d57211 */ /* 0x000fc400030f0eff */
[----:B------:R-:W-:Y:S02]  /*3280*/  ISETP.GE.AND P2, PT, R103, UR9, PT ;  /* 0x0000000967007c0c */ /* 0x000fe4000bf46270 */
[----:B------:R-:W-:Y:S02]  /*3290*/  LOP3.LUT R105, R176, 0x14, RZ, 0xfc, !PT ;  /* 0x00000014b0697812 */ /* 0x000fe400078efcff */
[----:B0-----:R-:W-:Y:S02]  /*32a0*/  IADD3 R214, P6, R17, R106, RZ ;  /* 0x0000006a11d67210 */ /* 0x001fe40007fde0ff */
[----:B------:R-:W-:Y:S02]  /*32b0*/  PRMT R103, RZ, 0x7610, R103 ;  /* 0x00007610ff677816 */ /* 0x000fe40000000067 */
[-C--:B------:R-:W-:Y:S02]  /*32c0*/  LEA.HI.X.SX32 R217, R15, R92.reuse, 0x1, P3 ;  /* 0x0000005c0fd97211 */ /* 0x080fe400018f0eff */
[----:B------:R-:W-:-:S02]  /*32d0*/  LEA.HI.X.SX32 R215, R17, R92, 0x1, P6 ;  /* 0x0000005c11d77211 */ /* 0x000fc400030f0eff */
[----:B------:R-:W-:Y:S01]  /*32e0*/  IADD3 R218, P6, R9, R106, RZ ;  /* 0x0000006a09da7210 */ /* 0x000fe20007fde0ff */
[----:B------:R0:W5:Y:S01]  /*32f0*/  @!P5 LDG.E.U8 R103, desc[UR10][R216.64] ;  /* 0x0000000ad867d981 */ /* 0x000162000c1e1100 */
[----:B------:R-:W-:Y:S02]  /*3300*/  ISETP.GE.AND P3, PT, R105, UR9, PT ;  /* 0x0000000969007c0c */ /* 0x000fe4000bf66270 */
[----:B------:R-:W-:Y:S02]  /*3310*/  PRMT R105, RZ, 0x7610, R105 ;  /* 0x00007610ff697816 */ /* 0x000fe40000000069 */
[----:B------:R-:W-:Y:S02]  /*3320*/  LEA.HI.X.SX32 R219, R9, R92, 0x1, P6 ;  /* 0x0000005c09db7211 */ /* 0x000fe400030f0eff */
[----:B------:R-:W-:Y:S02]  /*3330*/  LOP3.LUT R113, R176, 0x16, RZ, 0xfc, !PT ;  /* 0x00000016b0717812 */ /* 0x000fe400078efcff */
[----:B------:R-:W-:Y:S01]  /*3340*/  PRMT R109, RZ, 0x7610, R109 ;  /* 0x00007610ff6d7816 */ /* 0x000fe2000000006d */
[----:B------:R1:W5:Y:S01]  /*3350*/  @!P4 LDG.E.U8 R105, desc[UR10][R212.64] ;  /* 0x0000000ad469c981 */ /* 0x000362000c1e1100 */
[----:B0-----:R-:W-:-:S02]  /*3360*/  IADD3 R216, P6, R18, R106, RZ ;  /* 0x0000006a12d87210 */ /* 0x001fc40007fde0ff */
[----:B------:R-:W-:Y:S02]  /*3370*/  PRMT R115, RZ, 0x7610, R115 ;  /* 0x00007610ff737816 */ /* 0x000fe40000000073 */
[----:B------:R-:W-:Y:S01]  /*3380*/  ISETP.GE.AND P5, PT, R172, UR9, PT ;  /* 0x00000009ac007c0c */ /* 0x000fe2000bfa6270 */
[----:B------:R0:W5:Y:S01]  /*3390*/  @!P0 LDG.E.U8 R109, desc[UR10][R214.64] ;  /* 0x0000000ad66d8981 */ /* 0x000162000c1e1100 */
[----:B------:R-:W-:Y:S02]  /*33a0*/  LEA.HI.X.SX32 R217, R18, R92, 0x1, P6 ;  /* 0x0000005c12d97211 */ /* 0x000fe400030f0eff */
[----:B------:R-:W-:Y:S02]  /*33b0*/  ISETP.GE.AND P4, PT, R113, UR9, PT ;  /* 0x0000000971007c0c */ /* 0x000fe4000bf86270 */
[----:B------:R-:W-:Y:S01]  /*33c0*/  LOP3.LUT R113, R176, 0x18, RZ, 0xfc, !PT ;  /* 0x00000018b0717812 */ /* 0x000fe200078efcff */
[----:B------:R-:W5:Y:S01]  /*33d0*/  @!P1 LDG.E.U8 R115, desc[UR10][R216.64] ;  /* 0x0000000ad8739981 */ /* 0x000f62000c1e1100 */
[----:B-1----:R-:W-:-:S02]  /*33e0*/  IADD3 R212, P6, R19, R106, RZ ;  /* 0x0000006a13d47210 */ /* 0x002fc40007fde0ff */
[----:B------:R-:W-:Y:S02]  /*33f0*/  ISETP.GE.AND P0, PT, R113, UR9, PT ;  /* 0x0000000971007c0c */ /* 0x000fe4000bf06270 */
[C---:B0-----:R-:W-:Y:S02]  /*3400*/  IADD3 R214, P1, R20.reuse, R106, RZ ;  /* 0x0000006a14d67210 */ /* 0x041fe40007f3e0ff */
[----:B------:R-:W-:Y:S02]  /*3410*/  PRMT R113, RZ, 0x7610, R113 ;  /* 0x00007610ff717816 */ /* 0x000fe40000000071 */
[----:B------:R-:W-:Y:S02]  /*3420*/  PRMT R119, RZ, 0x7610, R119 ;  /* 0x00007610ff777816 */ /* 0x000fe40000000077 */
[-C--:B------:R-:W-:Y:S02]  /*3430*/  LEA.HI.X.SX32 R213, R19, R92.reuse, 0x1, P6 ;  /* 0x0000005c13d57211 */ /* 0x080fe400030f0eff */
[----:B------:R-:W-:Y:S01]  /*3440*/  LEA.HI.X.SX32 R215, R20, R92, 0x1, P1 ;  /* 0x0000005c14d77211 */ /* 0x000fe200008f0eff */
[----:B------:R0:W5:Y:S01]  /*3450*/  @!P5 LDG.E.U8 R113, desc[UR10][R218.64] ;  /* 0x0000000ada71d981 */ /* 0x000162000c1e1100 */
[----:B------:R-:W-:-:S02]  /*3460*/  LOP3.LUT R117, R176, 0x1a, RZ, 0xfc, !PT ;  /* 0x0000001ab0757812 */ /* 0x000fc400078efcff */
[----:B------:R-:W-:Y:S01]  /*3470*/  IADD3 R220, P1, R21, R106, RZ ;  /* 0x0000006a15dc7210 */ /* 0x000fe20007f3e0ff */
[----:B------:R1:W5:Y:S01]  /*3480*/  @!P2 LDG.E.U8 R119, desc[UR10][R212.64] ;  /* 0x0000000ad477a981 */ /* 0x000362000c1e1100 */
[----:B------:R-:W-:Y:S02]  /*3490*/  LOP3.LUT R121, R0, 0x1f, RZ, 0xc0, !PT ;  /* 0x0000001f00797812 */ /* 0x000fe400078ec0ff */
[----:B------:R-:W-:Y:S02]  /*34a0*/  ISETP.GE.AND P5, PT, R117, UR9, PT ;  /* 0x0000000975007c0c */ /* 0x000fe4000bfa6270 */
[----:B------:R-:W-:Y:S02]  /*34b0*/  LEA.HI.X.SX32 R221, R21, R92, 0x1, P1 ;  /* 0x0000005c15dd7211 */ /* 0x000fe400008f0eff */
[----:B0-----:R-:W-:Y:S02]  /*34c0*/  IADD3 R218, P2, R22, R106, RZ ;  /* 0x0000006a16da7210 */ /* 0x001fe40007f5e0ff */
[----:B------:R-:W-:-:S02]  /*34d0*/  LOP3.LUT R117, R176, 0x1c, RZ, 0xfc, !PT ;  /* 0x0000001cb0757812 */ /* 0x000fc400078efcff */
[----:B------:R-:W-:Y:S02]  /*34e0*/  ISETP.GE.AND P1, PT, R121, UR9, PT ;  /* 0x0000000979007c0c */ /* 0x000fe4000bf26270 */
[----:B------:R-:W-:Y:S02]  /*34f0*/  PRMT R121, RZ, 0x7610, R121 ;  /* 0x00007610ff797816 */ /* 0x000fe40000000079 */
[----:B------:R-:W-:Y:S02]  /*3500*/  LEA.HI.X.SX32 R219, R22, R92, 0x1, P2 ;  /* 0x0000005c16db7211 */ /* 0x000fe400010f0eff */
[----:B------:R-:W-:Y:S02]  /*3510*/  ISETP.GE.AND P6, PT, R117, UR9, PT ;  /* 0x0000000975007c0c */ /* 0x000fe4000bfc6270 */
[----:B------:R-:W-:Y:S01]  /*3520*/  PRMT R117, RZ, 0x7610, R117 ;  /* 0x00007610ff757816 */ /* 0x000fe20000000075 */
[----:B------:R-:W5:Y:S01]  /*3530*/  @!P0 LDG.E.U8 R121, desc[UR10][R218.64] ;  /* 0x0000000ada798981 */ /* 0x000f62000c1e1100 */
[----:B-1----:R-:W-:-:S02]  /*3540*/  IADD3 R212, P2, R23, R106, RZ ;  /* 0x0000006a17d47210 */ /* 0x002fc40007f5e0ff */
[----:B------:R-:W-:Y:S02]  /*3550*/  ISETP.GE.AND P0, PT, R174, UR9, PT ;  /* 0x00000009ae007c0c */ /* 0x000fe4000bf06270 */
[----:B------:R0:W5:Y:S01]  /*3560*/  @!P3 LDG.E.U8 R117, desc[UR10][R214.64] ;  /* 0x0000000ad675b981 */ /* 0x000162000c1e1100 */
[----:B------:R-:W-:Y:S02]  /*3570*/  LEA.HI.X.SX32 R213, R23, R92, 0x1, P2 ;  /* 0x0000005c17d57211 */ /* 0x000fe400010f0eff */
[-C--:B------:R-:W-:Y:S02]  /*3580*/  IADD3 R216, P2, R10, R106.reuse, RZ ;  /* 0x0000006a0ad87210 */ /* 0x080fe40007f5e0ff */
[----:B------:R-:W-:Y:S02]  /*3590*/  PRMT R123, RZ, 0x7610, R123 ;  /* 0x00007610ff7b7816 */ /* 0x000fe4000000007b */
[----:B------:R-:W-:Y:S02]  /*35a0*/  PRMT R125, RZ, 0x7610, R125 ;  /* 0x00007610ff7d7816 */ /* 0x000fe4000000007d */
[----:B0-----:R-:W-:-:S02]  /*35b0*/  IADD3 R214, P3, R88, R106, RZ ;  /* 0x0000006a58d67210 */ /* 0x001fc40007f7e0ff */
[----:B------:R0:W5:Y:S01]  /*35c0*/  @!P4 LDG.E.U8 R123, desc[UR10][R220.64] ;  /* 0x0000000adc7bc981 */ /* 0x000162000c1e1100 */
[----:B------:R-:W-:Y:S02]  /*35d0*/  PRMT R127, RZ, 0x7610, R127 ;  /* 0x00007610ff7f7816 */ /* 0x000fe4000000007f */
[----:B------:R-:W-:Y:S01]  /*35e0*/  PRMT R129, RZ, 0x7610, R129 ;  /* 0x00007610ff817816 */ /* 0x000fe20000000081 */
[----:B------:R1:W5:Y:S01]  /*35f0*/  @!P5 LDG.E.U8 R125, desc[UR10][R212.64] ;  /* 0x0000000ad47dd981 */ /* 0x000362000c1e1100 */
[-C--:B------:R-:W-:Y:S02]  /*3600*/  LEA.HI.X.SX32 R215, R88, R92.reuse, 0x1, P3 ;  /* 0x0000005c58d77211 */ /* 0x080fe400018f0eff */
[----:B------:R-:W-:-:S03]  /*3610*/  LEA.HI.X.SX32 R217, R10, R92, 0x1, P2 ;  /* 0x0000005c0ad97211 */ /* 0x000fc600010f0eff */
[----:B------:R1:W5:Y:S04]  /*3620*/  @!P6 LDG.E.U8 R127, desc[UR10][R214.64] ;  /* 0x0000000ad67fe981 */ /* 0x000368000c1e1100 */
[----:B------:R1:W5:Y:S01]  /*3630*/  @!P0 LDG.E.U8 R129, desc[UR10][R216.64] ;  /* 0x0000000ad8818981 */ /* 0x000362000c1e1100 */
[----:B------:R-:W-:Y:S01]  /*3640*/  BAR.SYNC.DEFER_BLOCKING 0x0 ;  /* 0x0000000000007b1d */ /* 0x000fe20000010000 */
[C---:B------:R-:W-:Y:S02]  /*3650*/  IADD3 RZ, P2, R89.reuse, R192, RZ ;  /* 0x000000c059ff7210 */ /* 0x040fe40007f5e0ff */
[C---:B------:R-:W-:Y:S01]  /*3660*/  IADD3 RZ, P0, R89.reuse, R188, RZ ;  /* 0x000000bc59ff7210 */ /* 0x040fe20007f1e0ff */
[----:B0-----:R-:W-:Y:S01]  /*3670*/  IMAD.IADD R220, R89, 0x1, R188 ;  /* 0x0000000159dc7824 */ /* 0x001fe200078e02bc */
[----:B------:R-:W-:Y:S01]  /*3680*/  PRMT R131, RZ, 0x7610, R131 ;  /* 0x00007610ff837816 */ /* 0x000fe20000000083 */
[----:B------:R-:W-:Y:S01]  /*3690*/  IMAD.X R219, R5, 0x1, R230, P2 ;  /* 0x0000000105db7824 */ /* 0x000fe200010e06e6 */
[----:B------:R-:W-:Y:S01]  /*36a0*/  IADD3 RZ, P3, R89, R186, RZ ;  /* 0x000000ba59ff7210 */ /* 0x000fe20007f7e0ff */
[----:B------:R-:W-:Y:S01]  /*36b0*/  IMAD.X R221, R5, 0x1, R226, P0 ;  /* 0x0000000105dd7824 */ /* 0x000fe200000e06e2 */
[----:B------:R-:W-:-:S02]  /*36c0*/  IADD3 RZ, P2, R89, R184, RZ ;  /* 0x000000b859ff7210 */ /* 0x000fc40007f5e0ff */
[C---:B------:R-:W-:Y:S01]  /*36d0*/  IADD3 RZ, P0, R89.reuse, R182, RZ ;  /* 0x000000b659ff7210 */ /* 0x040fe20007f1e0ff */
[----:B------:R-:W-:Y:S01]  /*36e0*/  IMAD.IADD R218, R89, 0x1, R192 ;  /* 0x0000000159da7824 */ /* 0x000fe200078e02c0 */
[----:B------:R-:W-:Y:S01]  /*36f0*/  PRMT R240, RZ, 0x7610, R240 ;  /* 0x00007610fff07816 */ /* 0x000fe200000000f0 */
[C---:B-1----:R-:W-:Y:S01]  /*3700*/  IMAD.X R213, R5.reuse, 0x1, R210, P3 ;  /* 0x0000000105d57824 */ /* 0x042fe200018e06d2 */
[----:B------:R-:W-:Y:S01]  /*3710*/  PRMT R244, RZ, 0x7610, R244 ;  /* 0x00007610fff47816 */ /* 0x000fe200000000f4 */
[C---:B------:R-:W-:Y:S01]  /*3720*/  IMAD.X R215, R5.reuse, 0x1, R206, P2 ;  /* 0x0000000105d77824 */ /* 0x040fe200010e06ce */
[----:B------:R-:W-:Y:S01]  /*3730*/  PRMT R133, RZ, 0x7610, R133 ;  /* 0x00007610ff857816 */ /* 0x000fe20000000085 */
[----:B------:R-:W-:Y:S01]  /*3740*/  IMAD.X R217, R5, 0x1, R202, P0 ;  /* 0x0000000105d97824 */ /* 0x000fe200000e06ca */
[----:B------:R-:W-:Y:S01]  /*3750*/  PRMT R242, RZ, 0x7610, R242 ;  /* 0x00007610fff27816 */ /* 0x000fe200000000f2 */
[C---:B------:R-:W-:Y:S01]  /*3760*/  IMAD.IADD R212, R89.reuse, 0x1, R186 ;  /* 0x0000000159d47824 */ /* 0x040fe200078e02ba */
[C---:B------:R-:W-:Y:S01]  /*3770*/  IADD3 RZ, P0, R89.reuse, R178, RZ ;  /* 0x000000b259ff7210 */ /* 0x040fe20007f1e0ff */
[C---:B------:R-:W-:Y:S01]  /*3780*/  IMAD.IADD R214, R89.reuse, 0x1, R184 ;  /* 0x0000000159d67824 */ /* 0x040fe200078e02b8 */
[C---:B------:R-:W-:Y:S01]  /*3790*/  IADD3 R222, P3, R89.reuse, R204, RZ ;  /* 0x000000cc59de7210 */ /* 0x040fe20007f7e0ff */
[----:B------:R0:W5:Y:S01]  /*37a0*/  @!P1 LDG.E.U8 R131, desc[UR10][R220.64] ;  /* 0x0000000adc839981 */ /* 0x000162000c1e1100 */
[----:B------:R-:W-:Y:S01]  /*37b0*/  IMAD.IADD R216, R89, 0x1, R182 ;  /* 0x0000000159d87824 */ /* 0x000fe200078e02b6 */
[----:B------:R-:W-:-:S02]  /*37c0*/  PRMT R248, RZ, 0x7610, R248 ;  /* 0x00007610fff87816 */ /* 0x000fc400000000f8 */
[----:B------:R1:W5:Y:S01]  /*37d0*/  @!P1 LDG.E.U8 R240, desc[UR10][R218.64] ;  /* 0x0000000adaf09981 */ /* 0x000362000c1e1100 */
[----:B------:R-:W-:Y:S01]  /*37e0*/  PRMT R246, RZ, 0x7610, R246 ;  /* 0x00007610fff67816 */ /* 0x000fe200000000f6 */
[----:B------:R-:W-:Y:S01]  /*37f0*/  IMAD.X R223, R5, 0x1, R168, P3 ;  /* 0x0000000105df7824 */ /* 0x000fe200018e06a8 */
[----:B------:R-:W-:Y:S01]  /*3800*/  PRMT R135, RZ, 0x7610, R135 ;  /* 0x00007610ff877816 */ /* 0x000fe20000000087 */
[----:B------:R1:W5:Y:S01]  /*3810*/  @!P1 LDG.E.U8 R244, desc[UR10][R212.64] ;  /* 0x0000000ad4f49981 */ /* 0x000362000c1e1100 */
[----:B0-----:R-:W-:-:S03]  /*3820*/  IADD3 R220, P2, R89, R200, RZ ;  /* 0x000000c859dc7210 */ /* 0x001fc60007f5e0ff */
[----:B------:R0:W5:Y:S01]  /*3830*/  @!P1 LDG.E.U8 R133, desc[UR10][R214.64] ;  /* 0x0000000ad6859981 */ /* 0x000162000c1e1100 */
[----:B-1----:R-:W-:-:S03]  /*3840*/  IMAD.X R219, R5, 0x1, R194, P0 ;  /* 0x0000000105db7824 */ /* 0x002fc600000e06c2 */
[----:B------:R1:W5:Y:S01]  /*3850*/  @!P1 LDG.E.U8 R242, desc[UR10][R216.64] ;  /* 0x0000000ad8f29981 */ /* 0x000362000c1e1100 */
[----:B------:R-:W-:Y:S01]  /*3860*/  IMAD.X R221, R5, 0x1, R238, P2 ;  /* 0x0000000105dd7824 */ /* 0x000fe200010e06ee */
[C---:B------:R-:W-:Y:S01]  /*3870*/  IADD3 R212, P0, R89.reuse, R208, RZ ;  /* 0x000000d059d47210 */ /* 0x040fe20007f1e0ff */
[C---:B------:R-:W-:Y:S01]  /*3880*/  IMAD.IADD R218, R89.reuse, 0x1, R178 ;  /* 0x0000000159da7824 */ /* 0x040fe200078e02b2 */
[----:B------:R1:W5:Y:S01]  /*3890*/  @!P1 LDG.E.U8 R135, desc[UR10][R222.64] ;  /* 0x0000000ade879981 */ /* 0x000362000c1e1100 */
[C---:B0-----:R-:W-:Y:S02]  /*38a0*/  IADD3 R214, P2, R89.reuse, R224, RZ ;  /* 0x000000e059d67210 */ /* 0x041fe40007f5e0ff */
[----:B-1----:R-:W-:Y:S01]  /*38b0*/  IADD3 R216, P3, R89, R228, RZ ;  /* 0x000000e459d87210 */ /* 0x002fe20007f7e0ff */
[----:B------:R0:W5:Y:S01]  /*38c0*/  @!P1 LDG.E.U8 R248, desc[UR10][R218.64] ;  /* 0x0000000adaf89981 */ /* 0x000162000c1e1100 */
[----:B------:R-:W-:Y:S01]  /*38d0*/  PRMT R252, RZ, 0x7610, R252 ;  /* 0x00007610fffc7816 */ /* 0x000fe200000000fc */
[C---:B------:R-:W-:Y:S01]  /*38e0*/  IMAD.X R213, R5.reuse, 0x1, R164, P0 ;  /* 0x0000000105d57824 */ /* 0x040fe200000e06a4 */
[----:B------:R-:W-:Y:S01]  /*38f0*/  PRMT R137, RZ, 0x7610, R137 ;  /* 0x00007610ff897816 */ /* 0x000fe20000000089 */
[----:B------:R1:W5:Y:S01]  /*3900*/  @!P1 LDG.E.U8 R246, desc[UR10][R220.64] ;  /* 0x0000000adcf69981 */ /* 0x000362000c1e1100 */
[C---:B------:R-:W-:Y:S01]  /*3910*/  IMAD.X R215, R5.reuse, 0x1, R160, P2 ;  /* 0x0000000105d77824 */ /* 0x040fe200010e06a0 */
[----:B------:R-:W-:Y:S01]  /*3920*/  PRMT R250, RZ, 0x7610, R250 ;  /* 0x00007610fffa7816 */ /* 0x000fe200000000fa */
[----:B------:R-:W-:Y:S01]  /*3930*/  IMAD.X R217, R5, 0x1, R156, P3 ;  /* 0x0000000105d97824 */ /* 0x000fe200018e069c */
[C---:B------:R-:W-:Y:S01]  /*3940*/  IADD3 R222, P3, R89.reuse, R170, RZ ;  /* 0x000000aa59de7210 */ /* 0x040fe20007f7e0ff */
[----:B------:R1:W5:Y:S01]  /*3950*/  @!P1 LDG.E.U8 R252, desc[UR10][R212.64] ;  /* 0x0000000ad4fc9981 */ /* 0x000362000c1e1100 */
[----:B0-----:R-:W-:-:S02]  /*3960*/  IADD3 R218, P0, R89, R232, RZ ;  /* 0x000000e859da7210 */ /* 0x001fc40007f1e0ff */
[----:B------:R-:W-:Y:S01]  /*3970*/  PRMT R173, RZ, 0x7610, R173 ;  /* 0x00007610ffad7816 */ /* 0x000fe200000000ad */
[----:B------:R0:W5:Y:S01]  /*3980*/  @!P1 LDG.E.U8 R137, desc[UR10][R214.64] ;  /* 0x0000000ad6899981 */ /* 0x000162000c1e1100 */
[----:B-1----:R-:W-:Y:S01]  /*3990*/  IADD3 R220, P2, R89, R236, RZ ;  /* 0x000000ec59dc7210 */ /* 0x002fe20007f5e0ff */
[C---:B------:R-:W-:Y:S01]  /*39a0*/  IMAD.X R219, R5.reuse, 0x1, R152, P0 ;  /* 0x0000000105db7824 */ /* 0x040fe200000e0698 */
[----:B------:R-:W-:Y:S01]  /*39b0*/  PRMT R171, RZ, 0x7610, R171 ;  /* 0x00007610ffab7816 */ /* 0x000fe200000000ab */
[----:B------:R1:W5:Y:S01]  /*39c0*/  @!P1 LDG.E.U8 R250, desc[UR10][R216.64] ;  /* 0x0000000ad8fa9981 */ /* 0x000362000c1e1100 */
[----:B------:R-:W-:Y:S01]  /*39d0*/  PRMT R169, RZ, 0x7610, R169 ;  /* 0x00007610ffa97816 */ /* 0x000fe200000000a9 */
[----:B------:R-:W-:Y:S01]  /*39e0*/  IMAD.X R221, R5, 0x1, R148, P2 ;  /* 0x0000000105dd7824 */ /* 0x000fe200010e0694 */
[----:B------:R-:W-:Y:S01]  /*39f0*/  IADD3 R212, P0, R89, R166, RZ ;  /* 0x000000a659d47210 */ /* 0x000fe20007f1e0ff */
[----:B------:R-:W-:Y:S01]  /*3a00*/  IMAD.X R223, R5, 0x1, R144, P3 ;  /* 0x0000000105df7824 */ /* 0x000fe200018e0690 */
        /* <DEDUP_REMOVED lines=41> */
[C---:B------:R-:W-:Y:S02]  /*3ca0*/  IMAD.X R219, R5.reuse, 0x1, R104, P0 ;  /* 0x0000000105db7824 */ /* 0x040fe400000e0668 */
[----:B------:R1:W5:Y:S01]  /*3cb0*/  @!P1 LDG.E.U8 R151, desc[UR10][R216.64] ;  /* 0x0000000ad8979981 */ /* 0x000362000c1e1100 */
[----:B------:R-:W-:Y:S01]  /*3cc0*/  IMAD.X R221, R5, 0x1, R102, P2 ;  /* 0x0000000105dd7824 */ /* 0x000fe200010e0666 */
[----:B------:R-:W-:Y:S01]  /*3cd0*/  IADD3 R212, P0, R89, R118, RZ ;  /* 0x0000007659d47210 */ /* 0x000fe20007f1e0ff */
[----:B------:R-:W-:Y:S01]  /*3ce0*/  IMAD.X R223, R5, 0x1, R100, P3 ;  /* 0x0000000105df7824 */ /* 0x000fe200018e0664 */
[----:B------:R-:W-:Y:S01]  /*3cf0*/  PRMT R147, RZ, 0x7610, R147 ;  /* 0x00007610ff937816 */ /* 0x000fe20000000093 */
[----:B------:R1:W5:Y:S01]  /*3d00*/  @!P1 LDG.E.U8 R149, desc[UR10][R218.64] ;  /* 0x0000000ada959981 */ /* 0x000362000c1e1100 */
[----:B0-----:R-:W-:-:S02]  /*3d10*/  IADD3 R214, P2, R89, R114, RZ ;  /* 0x0000007259d67210 */ /* 0x001fc40007f5e0ff */
[----:B-1----:R-:W-:Y:S01]  /*3d20*/  IADD3 R216, P3, R89, R110, RZ ;  /* 0x0000006e59d87210 */ /* 0x002fe20007f7e0ff */
[C---:B------:R-:W-:Y:S01]  /*3d30*/  IMAD.X R213, R5.reuse, 0x1, R98, P0 ;  /* 0x0000000105d57824 */ /* 0x040fe200000e0662 */
[----:B------:R-:W-:Y:S01]  /*3d40*/  PRMT R145, RZ, 0x7610, R145 ;  /* 0x00007610ff917816 */ /* 0x000fe20000000091 */
[----:B------:R-:W-:Y:S01]  /*3d50*/  IMAD.X R215, R5, 0x1, R96, P2 ;  /* 0x0000000105d77824 */ /* 0x000fe200010e0660 */
[----:B------:R-:W-:Y:S01]  /*3d60*/  IADD3 RZ, P2, R89, R180, RZ ;  /* 0x000000b459ff7210 */ /* 0x000fe20007f5e0ff */
[----:B------:R-:W-:Y:S01]  /*3d70*/  IMAD.X R217, R5, 0x1, R94, P3 ;  /* 0x0000000105d97824 */ /* 0x000fe200018e065e */
[C---:B------:R-:W-:Y:S01]  /*3d80*/  IADD3 RZ, P0, R89.reuse, R6, RZ ;  /* 0x0000000659ff7210 */ /* 0x040fe20007f1e0ff */
[----:B------:R0:W5:Y:S01]  /*3d90*/  @!P1 LDG.E.U8 R147, desc[UR10][R220.64] ;  /* 0x0000000adc939981 */ /* 0x000162000c1e1100 */
[----:B------:R-:W-:Y:S02]  /*3da0*/  IADD3 R218, P3, R89, R196, RZ ;  /* 0x000000c459da7210 */ /* 0x000fe40007f7e0ff */
[----:B------:R-:W-:Y:S01]  /*3db0*/  PRMT R143, RZ, 0x7610, R143 ;  /* 0x00007610ff8f7816 */ /* 0x000fe2000000008f */
[----:B------:R1:W5:Y:S01]  /*3dc0*/  @!P1 LDG.E.U8 R145, desc[UR10][R222.64] ;  /* 0x0000000ade919981 */ /* 0x000362000c1e1100 */
[----:B------:R-:W-:Y:S01]  /*3dd0*/  PRMT R139, RZ, 0x7610, R139 ;  /* 0x00007610ff8b7816 */ /* 0x000fe2000000008b */
[----:B------:R-:W-:Y:S01]  /*3de0*/  IMAD.X R219, R5, 0x1, R234, P3 ;  /* 0x0000000105db7824 */ /* 0x000fe200018e06ea */
[----:B------:R-:W-:-:S02]  /*3df0*/  PRMT R141, RZ, 0x7610, R141 ;  /* 0x00007610ff8d7816 */ /* 0x000fc4000000008d */
[----:B------:R-:W-:Y:S01]  /*3e00*/  PRMT R177, RZ, 0x7610, R177 ;  /* 0x00007610ffb17816 */ /* 0x000fe200000000b1 */
[----:B0-----:R-:W-:Y:S01]  /*3e10*/  IMAD.IADD R220, R89, 0x1, R180 ;  /* 0x0000000159dc7824 */ /* 0x001fe200078e02b4 */
[----:B------:R-:W-:Y:S01]  /*3e20*/  PRMT R175, RZ, 0x7610, R175 ;  /* 0x00007610ffaf7816 */ /* 0x000fe200000000af */
[----:B------:R-:W-:Y:S01]  /*3e30*/  IMAD.X R221, R5, 0x1, R198, P2 ;  /* 0x0000000105dd7824 */ /* 0x000fe200010e06c6 */
[----:B------:R-:W-:Y:S01]  /*3e40*/  PRMT R179, RZ, 0x7610, R179 ;  /* 0x00007610ffb37816 */ /* 0x000fe200000000b3 */
[----:B-1----:R-:W-:Y:S01]  /*3e50*/  IMAD.IADD R222, R89, 0x1, R6 ;  /* 0x0000000159de7824 */ /* 0x002fe200078e0206 */
[----:B------:R-:W5:Y:S01]  /*3e60*/  @!P1 LDG.E.U8 R143, desc[UR10][R212.64] ;  /* 0x0000000ad48f9981 */ /* 0x000f62000c1e1100 */
[----:B------:R-:W-:-:S03]  /*3e70*/  IMAD.X R223, R5, 0x1, R190, P0 ;  /* 0x0000000105df7824 */ /* 0x000fc600000e06be */
[----:B------:R-:W5:Y:S04]  /*3e80*/  @!P1 LDG.E.U8 R139, desc[UR10][R216.64] ;  /* 0x0000000ad88b9981 */ /* 0x000f68000c1e1100 */
[----:B------:R-:W5:Y:S04]  /*3e90*/  @!P1 LDG.E.U8 R141, desc[UR10][R214.64] ;  /* 0x0000000ad68d9981 */ /* 0x000f68000c1e1100 */
[----:B------:R-:W5:Y:S04]  /*3ea0*/  @!P1 LDG.E.U8 R175, desc[UR10][R218.64] ;  /* 0x0000000adaaf9981 */ /* 0x000f68000c1e1100 */
[----:B------:R-:W5:Y:S04]  /*3eb0*/  @!P1 LDG.E.U8 R177, desc[UR10][R220.64] ;  /* 0x0000000adcb19981 */ /* 0x000f68000c1e1100 */
[----:B------:R-:W5:Y:S04]  /*3ec0*/  @!P1 LDG.E.U8 R179, desc[UR10][R222.64] ;  /* 0x0000000adeb39981 */ /* 0x000f68000c1e1100 */
[----:B--2---:R0:W-:Y:S04]  /*3ed0*/  STS.U8 [R8+UR8+0x1000], R101 ;  /* 0x0010006508007988 */ /* 0x0041e80008000008 */
[----:B---3--:R0:W-:Y:S04]  /*3ee0*/  STS.U8 [R8+UR8+0x1002], R107 ;  /* 0x0010026b08007988 */ /* 0x0081e80008000008 */
[----:B----4-:R0:W-:Y:S04]  /*3ef0*/  STS.U8 [R8+UR8+0x1006], R111 ;  /* 0x0010066f08007988 */ /* 0x0101e80008000008 */
[----:B-----5:R0:W-:Y:S04]  /*3f00*/  STS.U8 [R8+UR8+0x1004], R99 ;  /* 0x0010046308007988 */ /* 0x0201e80008000008 */
[----:B------:R0:W-:Y:S04]  /*3f10*/  STS.U8 [R8+UR8+0x1008], R103 ;  /* 0x0010086708007988 */ /* 0x0001e80008000008 */
        /* <DEDUP_REMOVED lines=26> */
[----:B------:R0:W-:Y:S04]  /*40c0*/  STS.U8 [R95+UR8], R139 ;  /* 0x0000008b5f007988 */ /* 0x0001e80008000008 */
        /* <DEDUP_REMOVED lines=15> */
[----:B------:R0:W-:Y:S01]  /*41c0*/  STS.U8 [R90+UR8+0xf80], R179 ;  /* 0x000f80b35a007988 */ /* 0x0001e20008000008 */
[----:B------:R1:W-:Y:S06]  /*41d0*/  MEMBAR.ALL.CTA ;  /* 0x0000000000007992 */ /* 0x0003ec0000008000 */
[----:B-1----:R-:W1:Y:S02]  /*41e0*/  FENCE.VIEW.ASYNC.S ;  /* 0x00000000000073c6 */ /* 0x002e640000000000 */
[----:B-1----:R-:W-:Y:S06]  /*41f0*/  BAR.SYNC.DEFER_BLOCKING 0x0 ;  /* 0x0000000000007b1d */ /* 0x002fec0000010000 */
[----:B------:R-:W-:Y:S01]  /*4200*/  UMOV UR5, 0xc0000010 ;  /* 0xc000001000057882 */ /* 0x000fe20000000000 */
[----:B------:R-:W-:Y:S01]  /*4210*/  UMOV UR7, 0xc0000010 ;  /* 0xc000001000077882 */ /* 0x000fe20000000000 */
[----:B------:R-:W-:-:S06]  /*4220*/  WARPGROUP.ARRIVE ;  /* 0x00000000000079c5 */ /* 0x000fcc0000000000 */
[----:B------:R-:W-:Y:S01]  /*4230*/  QGMMA.64x128x32.F32.E5M2.E5M2 R24, gdesc[UR4], R24, gsb0 ;  /* 0x01e00000041879f3 */ /* 0x000fe20008003818 */
[----:B------:R-:W-:Y:S02]  /*4240*/  USHF.R.S32.HI UR5, URZ, 0x1f, UR12 ;  /* 0x0000001f3f057899 */ /* 0x000fe4000801140c */
[----:B------:R-:W-:-:S04]  /*4250*/  IADD3 R186, P5, R186, UR12, RZ ;  /* 0x0000000cbaba7c10 */ /* 0x000fc8000ffbe0ff */
[----:B------:R-:W-:Y:S02]  /*4260*/  IADD3.X R210, R210, UR5, RZ, P5, !PT ;  /* 0x00000005d2d27c10 */ /* 0x000fe4000affe4ff */
[----:B------:R-:W-:Y:S02]  /*4270*/  IADD3 R224, P5, R224, UR12, RZ ;  /* 0x0000000ce0e07c10 */ /* 0x000fe4000ffbe0ff */
[----:B------:R-:W-:Y:S02]  /*4280*/  IADD3 R6, P0, R6, UR12, RZ ;  /* 0x0000000c06067c10 */ /* 0x000fe4000ff1e0ff */
[----:B------:R-:W-:Y:S02]  /*4290*/  IADD3 R178, P1, R178, UR12, RZ ;  /* 0x0000000cb2b27c10 */ /* 0x000fe4000ff3e0ff */
[----:B------:R-:W-:Y:S02]  /*42a0*/  IADD3 R180, P2, R180, UR12, RZ ;  /* 0x0000000cb4b47c10 */ /* 0x000fe4000ff5e0ff */
[----:B------:R-:W-:-:S02]  /*42b0*/  IADD3 R182, P3, R182, UR12, RZ ;  /* 0x0000000cb6b67c10 */ /* 0x000fc4000ff7e0ff */
[----:B------:R-:W-:Y:S02]  /*42c0*/  IADD3.X R160, R160, UR5, RZ, P5, !PT ;  /* 0x00000005a0a07c10 */ /* 0x000fe4000affe4ff */
[----:B------:R-:W-:Y:S02]  /*42d0*/  IADD3 R158, P5, R158, UR12, RZ ;  /* 0x0000000c9e9e7c10 */ /* 0x000fe4000ffbe0ff */
[----:B------:R-:W-:Y:S02]  /*42e0*/  IADD3 R184, P4, R184, UR12, RZ ;  /* 0x0000000cb8b87c10 */ /* 0x000fe4000ff9e0ff */
[----:B------:R-:W-:Y:S02]  /*42f0*/  IADD3.X R190, R190, UR5, RZ, P0, !PT ;  /* 0x00000005bebe7c10 */ /* 0x000fe400087fe4ff */
[----:B------:R-:W-:Y:S02]  /*4300*/  IADD3.X R194, R194, UR5, RZ, P1, !PT ;  /* 0x00000005c2c27c10 */ /* 0x000fe40008ffe4ff */
[----:B------:R-:W-:-:S02]  /*4310*/  IADD3.X R198, R198, UR5, RZ, P2, !PT ;  /* 0x00000005c6c67c10 */ /* 0x000fc400097fe4ff */
[----:B------:R-:W-:Y:S02]  /*4320*/  IADD3.X R202, R202, UR5, RZ, P3, !PT ;  /* 0x00000005caca7c10 */ /* 0x000fe40009ffe4ff */
[----:B------:R-:W-:Y:S02]  /*4330*/  IADD3 R188, P6, R188, UR12, RZ ;  /* 0x0000000cbcbc7c10 */ /* 0x000fe4000ffde0ff */
[----:B------:R-:W-:Y:S02]  /*4340*/  IADD3 R192, P0, R192, UR12, RZ ;  /* 0x0000000cc0c07c10 */ /* 0x000fe4000ff1e0ff */
[----:B------:R-:W-:Y:S02]  /*4350*/  IADD3 R196, P1, R196, UR12, RZ ;  /* 0x0000000cc4c47c10 */ /* 0x000fe4000ff3e0ff */
[----:B------:R-:W-:Y:S02]  /*4360*/  IADD3 R200, P2, R200, UR12, RZ ;  /* 0x0000000cc8c87c10 */ /* 0x000fe4000ff5e0ff */
[----:B------:R-:W-:Y:S01]  /*4370*/  IADD3 R204, P3, R204, UR12, RZ ;  /* 0x0000000ccccc7c10 */ /* 0x000fe2000ff7e0ff */
[----:B------:R-:W-:Y:S01]  /*4380*/  VIADD R91, R91, 0xffffffff ;  /* 0xffffffff5b5b7836 */ /* 0x000fe20000000000 */
[----:B------:R-:W-:-:S02]  /*4390*/  IADD3.X R132, R132, UR5, RZ, P5, !PT ;  /* 0x0000000584847c10 */ /* 0x000fc4000affe4ff */
[----:B------:R-:W-:Y:S02]  /*43a0*/  IADD3.X R206, R206, UR5, RZ, P4, !PT ;  /* 0x00000005cece7c10 */ /* 0x000fe4000a7fe4ff */
[----:B------:R-:W-:Y:S02]  /*43b0*/  IADD3 R130, P5, R130, UR12, RZ ;  /* 0x0000000c82827c10 */ /* 0x000fe4000ffbe0ff */
[----:B------:R-:W-:Y:S02]  /*43c0*/  IADD3 R208, P4, R208, UR12, RZ ;  /* 0x0000000cd0d07c10 */ /* 0x000fe4000ff9e0ff */
[----:B------:R-:W-:Y:S02]  /*43d0*/  IADD3.X R226, R226, UR5, RZ, P6, !PT ;  /* 0x00000005e2e27c10 */ /* 0x000fe4000b7fe4ff */
[----:B------:R-:W-:Y:S02]  /*43e0*/  IADD3.X R230, R230, UR5, RZ, P0, !PT ;  /* 0x00000005e6e67c10 */ /* 0x000fe400087fe4ff */
[----:B------:R-:W-:-:S02]  /*43f0*/  IADD3.X R234, R234, UR5, RZ, P1, !PT ;  /* 0x00000005eaea7c10 */ /* 0x000fc40008ffe4ff */
[----:B------:R-:W-:Y:S02]  /*4400*/  IADD3.X R238, R238, UR5, RZ, P2, !PT ;  /* 0x00000005eeee7c10 */ /* 0x000fe400097fe4ff */
[----:B------:R-:W-:Y:S02]  /*4410*/  IADD3.X R168, R168, UR5, RZ, P3, !PT ;  /* 0x00000005a8a87c10 */ /* 0x000fe40009ffe4ff */
[----:B------:R-:W-:Y:S02]  /*4420*/  IADD3 R228, P6, R228, UR12, RZ ;  /* 0x0000000ce4e47c10 */ /* 0x000fe4000ffde0ff */
[----:B------:R-:W-:Y:S02]  /*4430*/  IADD3 R232, P0, R232, UR12, RZ ;  /* 0x0000000ce8e87c10 */ /* 0x000fe4000ff1e0ff */
[----:B------:R-:W-:Y:S02]  /*4440*/  IADD3 R236, P1, R236, UR12, RZ ;  /* 0x0000000cecec7c10 */ /* 0x000fe4000ff3e0ff */
[----:B------:R-:W-:-:S02]  /*4450*/  IADD3 R170, P2, R170, UR12, RZ ;  /* 0x0000000caaaa7c10 */ /* 0x000fc4000ff5e0ff */
[----:B------:R-:W-:Y:S02]  /*4460*/  IADD3 R166, P3, R166, UR12, RZ ;  /* 0x0000000ca6a67c10 */ /* 0x000fe4000ff7e0ff */
[----:B------:R-:W-:Y:S02]  /*4470*/  IADD3.X R104, R104, UR5, RZ, P5, !PT ;  /* 0x0000000568687c10 */ /* 0x000fe4000affe4ff */
[----:B------:R-:W-:Y:S02]  /*4480*/  IADD3.X R164, R164, UR5, RZ, P4, !PT ;  /* 0x00000005a4a47c10 */ /* 0x000fe4000a7fe4ff */
[----:B------:R-:W-:Y:S02]  /*4490*/  ISETP.NE.U32.AND P5, PT, R91, RZ, PT ;  /* 0x000000ff5b00720c */ /* 0x000fe40003fa5070 */
[----:B------:R-:W-:Y:S02]  /*44a0*/  IADD3 R162, P4, R162, UR12, RZ ;  /* 0x0000000ca2a27c10 */ /* 0x000fe4000ff9e0ff */
[----:B------:R-:W-:-:S02]  /*44b0*/  IADD3.X R156, R156, UR5, RZ, P6, !PT ;  /* 0x000000059c9c7c10 */ /* 0x000fc4000b7fe4ff */
[----:B------:R-:W-:Y:S02]  /*44c0*/  IADD3.X R152, R152, UR5, RZ, P0, !PT ;  /* 0x0000000598987c10 */ /* 0x000fe400087fe4ff */
[----:B------:R-:W-:Y:S02]  /*44d0*/  IADD3.X R148, R148, UR5, RZ, P1, !PT ;  /* 0x0000000594947c10 */ /* 0x000fe40008ffe4ff */
[----:B------:R-:W-:Y:S02]  /*44e0*/  IADD3.X R144, R144, UR5, RZ, P2, !PT ;  /* 0x0000000590907c10 */ /* 0x000fe400097fe4ff */
[----:B------:R-:W-:Y:S02]  /*44f0*/  IADD3.X R140, R140, UR5, RZ, P3, !PT ;  /* 0x000000058c8c7c10 */ /* 0x000fe40009ffe4ff */
[----:B------:R-:W-:Y:S02]  /*4500*/  IADD3 R154, P6, R154, UR12, RZ ;  /* 0x0000000c9a9a7c10 */ /* 0x000fe4000ffde0ff */
[----:B------:R-:W-:-:S02]  /*4510*/  IADD3 R150, P0, R150, UR12, RZ ;  /* 0x0000000c96967c10 */ /* 0x000fc4000ff1e0ff */
[----:B------:R-:W-:Y:S02]  /*4520*/  IADD3 R146, P1, R146, UR12, RZ ;  /* 0x0000000c92927c10 */ /* 0x000fe4000ff3e0ff */
[----:B------:R-:W-:Y:S02]  /*4530*/  IADD3 R142, P2, R142, UR12, RZ ;  /* 0x0000000c8e8e7c10 */ /* 0x000fe4000ff5e0ff */
[----:B------:R-:W-:Y:S02]  /*4540*/  IADD3 R138, P3, R138, UR12, RZ ;  /* 0x0000000c8a8a7c10 */ /* 0x000fe4000ff7e0ff */
[----:B------:R-:W-:Y:S02]  /*4550*/  IADD3.X R136, R136, UR5, RZ, P4, !PT ;  /* 0x0000000588887c10 */ /* 0x000fe4000a7fe4ff */
        /* <DEDUP_REMOVED lines=11> */
[----:B------:R-:W-:Y:S01]  /*4610*/  IADD3.X R108, R108, UR5, RZ, P4, !PT ;  /* 0x000000056c6c7c10 */ /* 0x000fe2000a7fe4ff */
[----:B------:R-:W-:Y:S01]  /*4620*/  UIADD3 UR9, UR9, -0x20, URZ ;  /* 0xffffffe009097890 */ /* 0x000fe2000fffe03f */
[----:B------:R-:W-:Y:S02]  /*4630*/  IADD3 R106, P4, R11, R106, RZ ;  /* 0x0000006a0b6a7210 */ /* 0x000fe40007f9e0ff */
[----:B------:R-:W-:-:S02]  /*4640*/  IADD3.X R102, R102, UR5, RZ, P6, !PT ;  /* 0x0000000566667c10 */ /* 0x000fc4000b7fe4ff */
[----:B------:R-:W-:Y:S02]  /*4650*/  IADD3.X R100, R100, UR5, RZ, P0, !PT ;  /* 0x0000000564647c10 */ /* 0x000fe400087fe4ff */
[----:B------:R-:W-:Y:S02]  /*4660*/  IADD3.X R98, R98, UR5, RZ, P1, !PT ;  /* 0x0000000562627c10 */ /* 0x000fe40008ffe4ff */
[----:B------:R-:W-:Y:S01]  /*4670*/  IADD3.X R96, R96, UR5, RZ, P2, !PT ;  /* 0x0000000560607c10 */ /* 0x000fe200097fe4ff */
[----:B------:R-:W-:Y:S02]  /*4680*/  WARPGROUP.DEPBAR.LE gsb0, 0x0 ;  /* 0x00008000000079c5 */ /* 0x000fe40000010000 */
[----:B------:R-:W-:Y:S02]  /*4690*/  IADD3.X R94, R94, UR5, RZ, P3, !PT ;  /* 0x000000055e5e7c10 */ /* 0x000fe40009ffe4ff */
[----:B------:R-:W-:Y:S01]  /*46a0*/  LEA.HI.X.SX32 R92, R11, R92, 0x1, P4 ;  /* 0x0000005c0b5c7211 */ /* 0x000fe200020f0eff */
[----:B0-----:R-:W-:Y:S06]  /*46b0*/  @P5 BRA `(.L_x_1) ;  /* 0xffffffe800645947 */ /* 0x001fec000383ffff */
.L_x_0:
[----:B------:R-:W-:Y:S01]  /*46c0*/  F2FP.SATFINITE.E5M2.F32.PACK_AB_MERGE_C R42, R43, R42, RZ ;  /* 0x0000002a2b2a723e */ /* 0x000fe200048060ff */
[----:B-1----:R-:W-:Y:S01]  /*46d0*/  IMAD.SHL.U32 R4, R3, 0x10, RZ ;  /* 0x0000001003047824 */ /* 0x002fe200078e00ff */
[----:B------:R-:W-:Y:S01]  /*46e0*/  F2FP.SATFINITE.E5M2.F32.PACK_AB_MERGE_C R46, R47, R46, RZ ;  /* 0x0000002e2f2e723e */ /* 0x000fe200048060ff */
[----:B------:R-:W-:Y:S01]  /*46f0*/  IMAD.SHL.U32 R5, R3, 0x80, RZ ;  /* 0x0000008003057824 */ /* 0x000fe200078e00ff */
[----:B------:R-:W-:Y:S01]  /*4700*/  F2FP.SATFINITE.E5M2.F32.PACK_AB_MERGE_C R50, R51, R50, RZ ;  /* 0x000000323332723e */ /* 0x000fe200048060ff */
[----:B------:R-:W-:Y:S01]  /*4710*/  ULDC.64 UR6, c[0x0][0x228] ;  /* 0x00008a0000067ab9 */ /* 0x000fe20000000a00 */
[--C-:B------:R-:W-:Y:S01]  /*4720*/  LOP3.LUT R7, R93, 0x7c, R176.reuse, 0xfe, !PT ;  /* 0x0000007c5d077812 */ /* 0x100fe200078efeb0 */
[----:B------:R-:W-:Y:S01]  /*4730*/  IMAD.SHL.U32 R3, R3, 0x8, RZ ;  /* 0x0000000803037824 */ /* 0x000fe200078e00ff */
[----:B------:R-:W-:Y:S01]  /*4740*/  LOP3.LUT R8, R93, 0x6c, R176, 0xfe, !PT ;  /* 0x0000006c5d087812 */ /* 0x000fe200078efeb0 */
[----:B------:R-:W-:Y:S01]  /*4750*/  ULDC UR4, c[0x0][0x244] ;  /* 0x0000910000047ab9 */ /* 0x000fe20000000800 */
[----:B------:R-:W-:Y:S01]  /*4760*/  F2FP.SATFINITE.E5M2.F32.PACK_AB_MERGE_C R24, R25, R24, RZ ;  /* 0x000000181918723e */ /* 0x000fe200048060ff */
[C---:B------:R-:W-:Y:S01]  /*4770*/  IMAD.IADD R172, R93.reuse, 0x1, R172 ;  /* 0x000000015dac7824 */ /* 0x040fe200078e02ac */
[----:B------:R-:W-:Y:S01]  /*4780*/  ISETP.GE.AND P0, PT, R2, UR6, PT ;  /* 0x0000000602007c0c */ /* 0x000fe2000bf06270 */
[----:B------:R-:W-:Y:S01]  /*4790*/  IMAD.IADD R174, R93, 0x1, R174 ;  /* 0x000000015dae7824 */ /* 0x000fe200078e02ae */
[----:B------:R-:W-:-:S02]  /*47a0*/  LOP3.LUT R42, R42, 0xffff, RZ, 0xc0, !PT ;  /* 0x0000ffff2a2a7812 */ /* 0x000fc400078ec0ff */
[----:B------:R-:W-:Y:S02]  /*47b0*/  LOP3.LUT R25, R46, 0xffff, RZ, 0xc0, !PT ;  /* 0x0000ffff2e197812 */ /* 0x000fe400078ec0ff */
[----:B------:R-:W-:Y:S02]  /*47c0*/  LOP3.LUT R50, R50, 0xffff, RZ, 0xc0, !PT ;  /* 0x0000ffff32327812 */ /* 0x000fe400078ec0ff */
[----:B------:R-:W-:Y:S02]  /*47d0*/  F2FP.SATFINITE.E5M2.F32.PACK_AB_MERGE_C R72, R73, R72, RZ ;  /* 0x000000484948723e */ /* 0x000fe400048060ff */
[----:B------:R-:W-:Y:S02]  /*47e0*/  F2FP.SATFINITE.E5M2.F32.PACK_AB_MERGE_C R76, R77, R76, RZ ;  /* 0x0000004c4d4c723e */ /* 0x000fe400048060ff */
[----:B------:R-:W-:Y:S02]  /*47f0*/  F2FP.SATFINITE.E5M2.F32.PACK_AB_MERGE_C R80, R81, R80, RZ ;  /* 0x000000505150723e */ /* 0x000fe400048060ff */
[----:B------:R-:W-:-:S02]  /*4800*/  LOP3.LUT R4, R4, 0x70, RZ, 0xc0, !PT ;  /* 0x0000007004047812 */ /* 0x000fc400078ec0ff */
[----:B------:R-:W-:Y:S02]  /*4810*/  LOP3.LUT R5, R5, 0x400, RZ, 0xc0, !PT ;  /* 0x0000040005057812 */ /* 0x000fe400078ec0ff */
[----:B------:R-:W-:Y:S02]  /*4820*/  F2FP.SATFINITE.E5M2.F32.PACK_AB_MERGE_C R28, R29, R28, RZ ;  /* 0x0000001c1d1c723e */ /* 0x000fe400048060ff */
[----:B------:R-:W-:Y:S02]  /*4830*/  F2FP.SATFINITE.E5M2.F32.PACK_AB_MERGE_C R32, R33, R32, RZ ;  /* 0x000000202120723e */ /* 0x000fe400048060ff */
[----:B------:R-:W-:Y:S02]  /*4840*/  ISETP.LT.AND P1, PT, R7, UR7, !P0 ;  /* 0x0000000707007c0c */ /* 0x000fe4000c721270 */
[----:B------:R-:W-:Y:S02]  /*4850*/  ISETP.LT.AND P5, PT, R8, UR7, !P0 ;  /* 0x0000000708007c0c */ /* 0x000fe4000c7a1270 */
[----:B------:R-:W-:-:S02]  /*4860*/  F2FP.SATFINITE.E5M2.F32.PACK_AB_MERGE_C R27, R27, R26, RZ ;  /* 0x0000001a1b1b723e */ /* 0x000fc400048060ff */
[----:B------:R-:W-:Y:S02]  /*4870*/  F2FP.SATFINITE.E5M2.F32.PACK_AB_MERGE_C R30, R31, R30, RZ ;  /* 0x0000001e1f1e723e */ /* 0x000fe400048060ff */
[----:B------:R-:W-:Y:S02]  /*4880*/  F2FP.SATFINITE.E5M2.F32.PACK_AB_MERGE_C R34, R35, R34, RZ ;  /* 0x000000222322723e */ /* 0x000fe400048060ff */
[----:B------:R-:W-:Y:S02]  /*4890*/  F2FP.SATFINITE.E5M2.F32.PACK_AB_MERGE_C R38, R39, R38, RZ ;  /* 0x000000262726723e */ /* 0x000fe400048060ff */
[----:B------:R-:W-:Y:S02]  /*48a0*/  PRMT R8, R50, 0x3340, R1 ;  /* 0x0000334032087816 */ /* 0x000fe40000000001 */
[----:B------:R-:W-:Y:S02]  /*48b0*/  PRMT R7, R42, 0x3340, R25 ;  /* 0x000033402a077816 */ /* 0x000fe40000000019 */
[----:B------:R-:W-:-:S02]  /*48c0*/  LOP3.LUT R72, R72, 0xffff, RZ, 0xc0, !PT ;  /* 0x0000ffff48487812 */ /* 0x000fc400078ec0ff */
[----:B------:R-:W-:Y:S02]  /*48d0*/  LOP3.LUT R39, R76, 0xffff, RZ, 0xc0, !PT ;  /* 0x0000ffff4c277812 */ /* 0x000fe400078ec0ff */
[----:B------:R-:W-:Y:S02]  /*48e0*/  LOP3.LUT R80, R80, 0xffff, RZ, 0xc0, !PT ;  /* 0x0000ffff50507812 */ /* 0x000fe400078ec0ff */
[----:B------:R-:W-:Y:S02]  /*48f0*/  F2FP.SATFINITE.E5M2.F32.PACK_AB_MERGE_C R40, R41, R40, RZ ;  /* 0x000000282928723e */ /* 0x000fe400048060ff */
[----:B------:R-:W-:Y:S02]  /*4900*/  F2FP.SATFINITE.E5M2.F32.PACK_AB_MERGE_C R44, R45, R44, RZ ;  /* 0x0000002c2d2c723e */ /* 0x000fe400048060ff */
[----:B------:R-:W-:Y:S02]  /*4910*/  IADD3 R4, R5, UR8, R4 ;  /* 0x0000000805047c10 */ /* 0x000fe4000fffe004 */
[----:B------:R-:W-:-:S02]  /*4920*/  LOP3.LUT R3, R3, 0x380, RZ, 0xc0, !PT ;  /* 0x0000038003037812 */ /* 0x000fc400078ec0ff */
[----:B------:R-:W-:Y:S02]  /*4930*/  F2FP.SATFINITE.E5M2.F32.PACK_AB_MERGE_C R56, R57, R56, RZ ;  /* 0x000000383938723e */ /* 0x000fe400048060ff */
[----:B------:R-:W-:Y:S01]  /*4940*/  F2FP.SATFINITE.E5M2.F32.PACK_AB_MERGE_C R60, R61, R60, RZ ;  /* 0x0000003c3d3c723e */ /* 0x000fe200048060ff */
[----:B------:R-:W-:Y:S01]  /*4950*/  IMAD.IADD R26, R3, 0x1, R4 ;  /* 0x00000001031a7824 */ /* 0x000fe200078e0204 */
[----:B------:R-:W-:Y:S02]  /*4960*/  F2FP.SATFINITE.E5M2.F32.PACK_AB_MERGE_C R64, R65, R64, RZ ;  /* 0x000000404140723e */ /* 0x000fe400048060ff */
[----:B------:R-:W-:Y:S02]  /*4970*/  LOP3.LUT R24, R24, 0xffff, RZ, 0xc0, !PT ;  /* 0x0000ffff18187812 */ /* 0x000fe400078ec0ff */
[----:B------:R-:W-:Y:S02]  /*4980*/  LOP3.LUT R32, R32, 0xffff, RZ, 0xc0, !PT ;  /* 0x0000ffff20207812 */ /* 0x000fe400078ec0ff */
[----:B------:R-:W-:-:S02]  /*4990*/  LOP3.LUT R15, R28, 0xffff, RZ, 0xc0, !PT ;  /* 0x0000ffff1c0f7812 */ /* 0x000fc400078ec0ff */
[----:B------:R-:W-:Y:S02]  /*49a0*/  F2FP.SATFINITE.E5M2.F32.PACK_AB_MERGE_C R48, R49, R48, RZ ;  /* 0x000000303130723e */ /* 0x000fe400048060ff */
[----:B------:R-:W-:Y:S02]  /*49b0*/  LOP3.LUT R12, R27, 0xffff, RZ, 0xc0, !PT ;  /* 0x0000ffff1b0c7812 */ /* 0x000fe400078ec0ff */
[----:B------:R-:W-:Y:S02]  /*49c0*/  LOP3.LUT R19, R30, 0xffff, RZ, 0xc0, !PT ;  /* 0x0000ffff1e137812 */ /* 0x000fe400078ec0ff */
[----:B------:R-:W-:Y:S01]  /*49d0*/  LOP3.LUT R34, R34, 0xffff, RZ, 0xc0, !PT ;  /* 0x0000ffff22227812 */ /* 0x000fe200078ec0ff */
[----:B------:R-:W0:Y:S01]  /*49e0*/  S2R R30, SR_TID.X ;  /* 0x00000000001e7919 */ /* 0x000e220000002100 */
[----:B------:R-:W-:Y:S02]  /*49f0*/  PRMT R21, R7, 0x5410, R8 ;  /* 0x0000541007157816 */ /* 0x000fe40000000008 */
[----:B------:R-:W-:-:S02]  /*4a00*/  PRMT R8, R80, 0x3340, R1 ;  /* 0x0000334050087816 */ /* 0x000fc40000000001 */
[----:B------:R-:W-:Y:S02]  /*4a10*/  PRMT R7, R72, 0x3340, R39 ;  /* 0x0000334048077816 */ /* 0x000fe40000000027 */
[----:B------:R-:W-:Y:S02]  /*4a20*/  LOP3.LUT R40, R40, 0xffff, RZ, 0xc0, !PT ;  /* 0x0000ffff28287812 */ /* 0x000fe400078ec0ff */
[----:B------:R-:W-:Y:S02]  /*4a30*/  LOP3.LUT R23, R44, 0xffff, RZ, 0xc0, !PT ;  /* 0x0000ffff2c177812 */ /* 0x000fe400078ec0ff */
[----:B------:R-:W-:Y:S02]  /*4a40*/  PRMT R6, R32, 0x3340, R1 ;  /* 0x0000334020067816 */ /* 0x000fe40000000001 */
[----:B------:R-:W-:Y:S02]  /*4a50*/  PRMT R5, R24, 0x3340, R15 ;  /* 0x0000334018057816 */ /* 0x000fe4000000000f */
[----:B------:R-:W-:-:S02]  /*4a60*/  LOP3.LUT R56, R56, 0xffff, RZ, 0xc0, !PT ;  /* 0x0000ffff38387812 */ /* 0x000fc400078ec0ff */
[----:B------:R-:W-:Y:S02]  /*4a70*/  LOP3.LUT R31, R60, 0xffff, RZ, 0xc0, !PT ;  /* 0x0000ffff3c1f7812 */ /* 0x000fe400078ec0ff */
[----:B------:R-:W-:Y:S02]  /*4a80*/  LOP3.LUT R64, R64, 0xffff, RZ, 0xc0, !PT ;  /* 0x0000ffff40407812 */ /* 0x000fe400078ec0ff */
[----:B------:R-:W-:Y:S02]  /*4a90*/  F2FP.SATFINITE.E5M2.F32.PACK_AB_MERGE_C R74, R75, R74, RZ ;  /* 0x0000004a4b4a723e */ /* 0x000fe400048060ff */
[----:B------:R-:W-:Y:S02]  /*4aa0*/  F2FP.SATFINITE.E5M2.F32.PACK_AB_MERGE_C R78, R79, R78, RZ ;  /* 0x0000004e4f4e723e */ /* 0x000fe400048060ff */
[----:B------:R-:W-:Y:S02]  /*4ab0*/  F2FP.SATFINITE.E5M2.F32.PACK_AB_MERGE_C R82, R83, R82, RZ ;  /* 0x000000525352723e */ /* 0x000fe400048060ff */
[----:B------:R-:W-:-:S02]  /*4ac0*/  LOP3.LUT R48, R48, 0xffff, RZ, 0xc0, !PT ;  /* 0x0000ffff30307812 */ /* 0x000fc400078ec0ff */
[----:B------:R-:W-:Y:S02]  /*4ad0*/  PRMT R4, R34, 0x3340, R1 ;  /* 0x0000334022047816 */ /* 0x000fe40000000001 */
[----:B------:R-:W-:Y:S02]  /*4ae0*/  PRMT R3, R12, 0x3340, R19 ;  /* 0x000033400c037816 */ /* 0x000fe40000000013 */
[----:B------:R-:W-:Y:S02]  /*4af0*/  F2FP.SATFINITE.E5M2.F32.PACK_AB_MERGE_C R58, R59, R58, RZ ;  /* 0x0000003a3b3a723e */ /* 0x000fe400048060ff */
[----:B------:R-:W-:Y:S02]  /*4b00*/  F2FP.SATFINITE.E5M2.F32.PACK_AB_MERGE_C R62, R63, R62, RZ ;  /* 0x0000003e3f3e723e */ /* 0x000fe400048060ff */
[----:B------:R-:W-:Y:S02]  /*4b10*/  F2FP.SATFINITE.E5M2.F32.PACK_AB_MERGE_C R66, R67, R66, RZ ;  /* 0x000000424342723e */ /* 0x000fe400048060ff */
[----:B------:R-:W-:-:S02]  /*4b20*/  PRMT R33, R7, 0x5410, R8 ;  /* 0x0000541007217816 */ /* 0x000fc40000000008 */
[----:B------:R-:W-:Y:S02]  /*4b30*/  SHF.R.U32.HI R7, RZ, 0x8, R40 ;  /* 0x00000008ff077819 */ /* 0x000fe40000011628 */
[----:B------:R-:W-:Y:S02]  /*4b40*/  SHF.R.U32.HI R8, RZ, 0x8, R23 ;  /* 0x00000008ff087819 */ /* 0x000fe40000011617 */
[----:B------:R-:W-:Y:S02]  /*4b50*/  PRMT R9, R5, 0x5410, R6 ;  /* 0x0000541005097816 */ /* 0x000fe40000000006 */
[----:B------:R-:W-:Y:S02]  /*4b60*/  PRMT R11, R64, 0x3340, R1 ;  /* 0x00003340400b7816 */ /* 0x000fe40000000001 */
[----:B------:R-:W-:Y:S02]  /*4b70*/  PRMT R10, R56, 0x3340, R31 ;  /* 0x00003340380a7816 */ /* 0x000fe4000000001f */
[----:B------:R-:W-:-:S02]  /*4b80*/  F2FP.SATFINITE.E5M2.F32.PACK_AB_MERGE_C R36, R37, R36, RZ ;  /* 0x000000242524723e */ /* 0x000fc400048060ff */
[----:B------:R-:W-:Y:S02]  /*4b90*/  PRMT R6, R48, 0x3340, R1 ;  /* 0x0000334030067816 */ /* 0x000fe40000000001 */
[----:B------:R-:W-:Y:S02]  /*4ba0*/  PRMT R5, R40, 0x3340, R23 ;  /* 0x0000334028057816 */ /* 0x000fe40000000017 */
[----:B------:R-:W-:Y:S02]  /*4bb0*/  PRMT R13, R3, 0x5410, R4 ;  /* 0x00005410030d7816 */ /* 0x000fe40000000004 */
[----:B------:R-:W-:Y:S02]  /*4bc0*/  LOP3.LUT R74, R74, 0xffff, RZ, 0xc0, !PT ;  /* 0x0000ffff4a4a7812 */ /* 0x000fe400078ec0ff */
[----:B------:R-:W-:Y:S02]  /*4bd0*/  LOP3.LUT R41, R78, 0xffff, RZ, 0xc0, !PT ;  /* 0x0000ffff4e297812 */ /* 0x000fe400078ec0ff */
[----:B------:R-:W-:-:S02]  /*4be0*/  LOP3.LUT R82, R82, 0xffff, RZ, 0xc0, !PT ;  /* 0x0000ffff52527812 */ /* 0x000fc400078ec0ff */
[----:B------:R-:W-:Y:S02]  /*4bf0*/  LOP3.LUT R58, R58, 0xffff, RZ, 0xc0, !PT ;  /* 0x0000ffff3a3a7812 */ /* 0x000fe400078ec0ff */
[----:B------:R-:W-:Y:S02]  /*4c00*/  LOP3.LUT R37, R62, 0xffff, RZ, 0xc0, !PT ;  /* 0x0000ffff3e257812 */ /* 0x000fe400078ec0ff */
[----:B------:R-:W-:Y:S02]  /*4c10*/  LOP3.LUT R66, R66, 0xffff, RZ, 0xc0, !PT ;  /* 0x0000ffff42427812 */ /* 0x000fe400078ec0ff */
[----:B------:R-:W-:Y:S02]  /*4c20*/  SHF.R.U32.HI R3, RZ, 0x8, R24 ;  /* 0x00000008ff037819 */ /* 0x000fe40000011618 */
[----:B------:R-:W-:Y:S02]  /*4c30*/  SHF.R.U32.HI R4, RZ, 0x8, R15 ;  /* 0x00000008ff047819 */ /* 0x000fe4000001160f */
[----:B------:R-:W-:-:S02]  /*4c40*/  LOP3.LUT R8, R8, 0xffff, RZ, 0xc0, !PT ;  /* 0x0000ffff08087812 */ /* 0x000fc400078ec0ff */
[----:B------:R-:W-:Y:S02]  /*4c50*/  LOP3.LUT R7, R7, 0xffff, RZ, 0xc0, !PT ;  /* 0x0000ffff07077812 */ /* 0x000fe400078ec0ff */
[----:B------:R-:W-:Y:S02]  /*4c60*/  PRMT R27, R10, 0x5410, R11 ;  /* 0x000054100a1b7816 */ /* 0x000fe4000000000b */
[----:B------:R-:W-:Y:S02]  /*4c70*/  PRMT R17, R5, 0x5410, R6 ;  /* 0x0000541005117816 */ /* 0x000fe40000000006 */
[----:B------:R-:W-:Y:S02]  /*4c80*/  PRMT R11, R82, 0x3340, R1 ;  /* 0x00003340520b7816 */ /* 0x000fe40000000001 */
[----:B------:R-:W-:Y:S02]  /*4c90*/  PRMT R10, R74, 0x3340, R41 ;  /* 0x000033404a0a7816 */ /* 0x000fe40000000029 */
[----:B------:R-:W-:-:S02]  /*4ca0*/  PRMT R6, R66, 0x3340, R1 ;  /* 0x0000334042067816 */ /* 0x000fc40000000001 */
[----:B------:R-:W-:Y:S02]  /*4cb0*/  PRMT R5, R58, 0x3340, R37 ;  /* 0x000033403a057816 */ /* 0x000fe40000000025 */
[----:B------:R-:W-:Y:S02]  /*4cc0*/  LOP3.LUT R4, R4, 0xffff, RZ, 0xc0, !PT ;  /* 0x0000ffff04047812 */ /* 0x000fe400078ec0ff */
[----:B------:R-:W-:Y:S02]  /*4cd0*/  LOP3.LUT R3, R3, 0xffff, RZ, 0xc0, !PT ;  /* 0x0000ffff03037812 */ /* 0x000fe400078ec0ff */
[----:B------:R-:W-:Y:S02]  /*4ce0*/  PRMT R14, R7, 0x3340, R8 ;  /* 0x00003340070e7816 */ /* 0x000fe40000000008 */
[----:B------:R-:W-:Y:S02]  /*4cf0*/  SHF.R.U32.HI R7, RZ, 0x8, R56 ;  /* 0x00000008ff077819 */ /* 0x000fe40000011638 */
[----:B------:R-:W-:-:S02]  /*4d00*/  SHF.R.U32.HI R8, RZ, 0x8, R31 ;  /* 0x00000008ff087819 */ /* 0x000fc4000001161f */
[----:B------:R-:W-:Y:S02]  /*4d10*/  PRMT R35, R10, 0x5410, R11 ;  /* 0x000054100a237816 */ /* 0x000fe4000000000b */
[----:B------:R-:W-:Y:S02]  /*4d20*/  PRMT R29, R5, 0x5410, R6 ;  /* 0x00005410051d7816 */ /* 0x000fe40000000006 */
[----:B------:R-:W-:Y:S02]  /*4d30*/  PRMT R10, R3, 0x3340, R4 ;  /* 0x00003340030a7816 */ /* 0x000fe40000000004 */
[----:B------:R-:W-:Y:S02]  /*4d40*/  SHF.R.U32.HI R5, RZ, 0x8, R32 ;  /* 0x00000008ff057819 */ /* 0x000fe40000011620 */
[----:B------:R-:W-:Y:S02]  /*4d50*/  SHF.R.U32.HI R3, RZ, 0x8, R12 ;  /* 0x00000008ff037819 */ /* 0x000fe4000001160c */
[----:B------:R-:W-:-:S02]  /*4d60*/  SHF.R.U32.HI R4, RZ, 0x8, R19 ;  /* 0x00000008ff047819 */ /* 0x000fc40000011613 */
[----:B------:R-:W-:Y:S02]  /*4d70*/  SHF.R.U32.HI R6, RZ, 0x8, R34 ;  /* 0x00000008ff067819 */ /* 0x000fe40000011622 */
[----:B------:R-:W-:Y:S02]  /*4d80*/  LOP3.LUT R8, R8, 0xffff, RZ, 0xc0, !PT ;  /* 0x0000ffff08087812 */ /* 0x000fe400078ec0ff */
[----:B------:R-:W-:Y:S02]  /*4d90*/  LOP3.LUT R7, R7, 0xffff, RZ, 0xc0, !PT ;  /* 0x0000ffff07077812 */ /* 0x000fe400078ec0ff */
[----:B------:R-:W-:Y:S02]  /*4da0*/  LOP3.LUT R5, R5, 0xffff, RZ, 0xc0, !PT ;  /* 0x0000ffff05057812 */ /* 0x000fe400078ec0ff */
[----:B------:R-:W-:Y:S02]  /*4db0*/  LOP3.LUT R4, R4, 0xffff, RZ, 0xc0, !PT ;  /* 0x0000ffff04047812 */ /* 0x000fe400078ec0ff */
[----:B------:R-:W-:-:S02]  /*4dc0*/  LOP3.LUT R3, R3, 0xffff, RZ, 0xc0, !PT ;  /* 0x0000ffff03037812 */ /* 0x000fc400078ec0ff */
[----:B------:R-:W-:Y:S02]  /*4dd0*/  LOP3.LUT R6, R6, 0xffff, RZ, 0xc0, !PT ;  /* 0x0000ffff06067812 */ /* 0x000fe400078ec0ff */
[----:B------:R-:W-:Y:S02]  /*4de0*/  PRMT R18, R7, 0x3340, R8 ;  /* 0x0000334007127816 */ /* 0x000fe40000000008 */
[----:B------:R-:W-:Y:S02]  /*4df0*/  SHF.R.U32.HI R8, RZ, 0x8, R82 ;  /* 0x00000008ff087819 */ /* 0x000fe40000011652 */
[----:B------:R-:W-:Y:S02]  /*4e00*/  PRMT R11, R5, 0x3340, R2 ;  /* 0x00003340050b7816 */ /* 0x000fe40000000002 */
[----:B------:R-:W-:Y:S02]  /*4e10*/  PRMT R12, R3, 0x3340, R4 ;  /* 0x00003340030c7816 */ /* 0x000fe40000000004 */
[----:B------:R-:W-:-:S02]  /*4e20*/  PRMT R15, R6, 0x3340, R1 ;  /* 0x00003340060f7816 */ /* 0x000fc40000000001 */
[----:B------:R-:W-:Y:S02]  /*4e30*/  SHF.R.U32.HI R5, RZ, 0x8, R48 ;  /* 0x00000008ff057819 */ /* 0x000fe40000011630 */
[----:B------:R-:W-:Y:S02]  /*4e40*/  SHF.R.U32.HI R3, RZ, 0x8, R42 ;  /* 0x00000008ff037819 */ /* 0x000fe4000001162a */
[----:B------:R-:W-:Y:S02]  /*4e50*/  SHF.R.U32.HI R4, RZ, 0x8, R25 ;  /* 0x00000008ff047819 */ /* 0x000fe40000011619 */
[----:B------:R-:W-:Y:S02]  /*4e60*/  LOP3.LUT R8, R8, 0xffff, RZ, 0xc0, !PT ;  /* 0x0000ffff08087812 */ /* 0x000fe400078ec0ff */
[----:B------:R-:W-:Y:S02]  /*4e70*/  LOP3.LUT R36, R36, 0xffff, RZ, 0xc0, !PT ;  /* 0x0000ffff24247812 */ /* 0x000fe400078ec0ff */
[----:B------:R-:W-:-:S02]  /*4e80*/  PRMT R11, R10, 0x5410, R11 ;  /* 0x000054100a0b7816 */ /* 0x000fc4000000000b */
[----:B------:R-:W-:Y:S02]  /*4e90*/  LOP3.LUT R5, R5, 0xffff, RZ, 0xc0, !PT ;  /* 0x0000ffff05057812 */ /* 0x000fe400078ec0ff */
[----:B------:R-:W-:Y:S02]  /*4ea0*/  LOP3.LUT R4, R4, 0xffff, RZ, 0xc0, !PT ;  /* 0x0000ffff04047812 */ /* 0x000fe400078ec0ff */
[----:B------:R-:W-:Y:S02]  /*4eb0*/  LOP3.LUT R3, R3, 0xffff, RZ, 0xc0, !PT ;  /* 0x0000ffff03037812 */ /* 0x000fe400078ec0ff */
[----:B------:R-:W-:Y:S02]  /*4ec0*/  PRMT R15, R12, 0x5410, R15 ;  /* 0x000054100c0f7816 */ /* 0x000fe4000000000f */
[----:B------:R-:W-:Y:S02]  /*4ed0*/  LOP3.LUT R38, R38, 0xffff, RZ, 0xc0, !PT ;  /* 0x0000ffff26267812 */ /* 0x000fe400078ec0ff */
[----:B------:R-:W-:-:S02]  /*4ee0*/  PRMT R28, R8, 0x3340, R1 ;  /* 0x00003340081c7816 */ /* 0x000fc40000000001 */
[--C-:B------:R-:W-:Y:S02]  /*4ef0*/  PRMT R8, R9, 0x4210, R36.reuse ;  /* 0x0000421009087816 */ /* 0x100fe40000000024 */
[----:B------:R-:W-:Y:S02]  /*4f00*/  PRMT R9, R11, 0x5210, R36 ;  /* 0x000052100b097816 */ /* 0x000fe40000000024 */
[----:B------:R-:W-:Y:S02]  /*4f10*/  PRMT R19, R5, 0x3340, R2 ;  /* 0x0000334005137816 */ /* 0x000fe40000000002 */
[----:B------:R-:W-:Y:S02]  /*4f20*/  PRMT R16, R3, 0x3340, R4 ;  /* 0x0000334003107816 */ /* 0x000fe40000000004 */
[--C-:B------:R-:W-:Y:S02]  /*4f30*/  PRMT R10, R13, 0x4210, R38.reuse ;  /* 0x000042100d0a7816 */ /* 0x100fe40000000026 */
[----:B------:R-:W-:Y:S01]  /*4f40*/  PRMT R11, R15, 0x5210, R38 ;  /* 0x000052100f0b7816 */ /* 0x000fe20000000026 */
[----:B------:R-:W-:Y:S01]  /*4f50*/  BAR.SYNC.DEFER_BLOCKING 0x0 ;  /* 0x0000000000007b1d */ /* 0x000fe20000010000 */
[----:B------:R-:W-:-:S02]  /*4f60*/  SHF.R.U32.HI R5, RZ, 0x8, R64 ;  /* 0x00000008ff057819 */ /* 0x000fc40000011640 */
[----:B------:R-:W-:Y:S02]  /*4f70*/  SHF.R.U32.HI R4, RZ, 0x8, R37 ;  /* 0x00000008ff047819 */ /* 0x000fe40000011625 */
[----:B------:R-:W-:Y:S02]  /*4f80*/  SHF.R.U32.HI R3, RZ, 0x8, R58 ;  /* 0x00000008ff037819 */ /* 0x000fe4000001163a */
[----:B------:R-:W-:Y:S02]  /*4f90*/  LOP3.LUT R5, R5, 0xffff, RZ, 0xc0, !PT ;  /* 0x0000ffff05057812 */ /* 0x000fe400078ec0ff */
[----:B------:R-:W-:Y:S02]  /*4fa0*/  LOP3.LUT R4, R4, 0xffff, RZ, 0xc0, !PT ;  /* 0x0000ffff04047812 */ /* 0x000fe400078ec0ff */
[----:B------:R-:W-:Y:S02]  /*4fb0*/  LOP3.LUT R3, R3, 0xffff, RZ, 0xc0, !PT ;  /* 0x0000ffff03037812 */ /* 0x000fe400078ec0ff */
[----:B------:R-:W-:-:S02]  /*4fc0*/  PRMT R25, R5, 0x3340, R2 ;  /* 0x0000334005197816 */ /* 0x000fc40000000002 */
[----:B------:R-:W-:Y:S02]  /*4fd0*/  PRMT R20, R3, 0x3340, R4 ;  /* 0x0000334003147816 */ /* 0x000fe40000000004 */
[----:B------:R-:W-:Y:S02]  /*4fe0*/  SHF.R.U32.HI R3, RZ, 0x8, R72 ;  /* 0x00000008ff037819 */ /* 0x000fe40000011648 */
[----:B------:R-:W-:Y:S02]  /*4ff0*/  SHF.R.U32.HI R5, RZ, 0x8, R39 ;  /* 0x00000008ff057819 */ /* 0x000fe40000011627 */
[----:B------:R-:W-:Y:S02]  /*5000*/  LOP3.LUT R24, R3, 0xffff, RZ, 0xc0, !PT ;  /* 0x0000ffff03187812 */ /* 0x000fe400078ec0ff */
[----:B------:R-:W-:Y:S01]  /*5010*/  LOP3.LUT R5, R5, 0xffff, RZ, 0xc0, !PT ;  /* 0x0000ffff05057812 */ /* 0x000fe200078ec0ff */
[----:B------:R-:W-:Y:S01]  /*5020*/  STSM.16.M88.4 [R26], R8 ;  /* 0x000000081a007844 */ /* 0x000fe20000000200 */
[----:B------:R-:W-:-:S02]  /*5030*/  SHF.R.U32.HI R6, RZ, 0x8, R50 ;  /* 0x00000008ff067819 */ /* 0x000fc40000011632 */
[----:B------:R-:W-:Y:S02]  /*5040*/  PRMT R24, R24, 0x3340, R5 ;  /* 0x0000334018187816 */ /* 0x000fe40000000005 */
[----:B------:R-:W-:Y:S02]  /*5050*/  PRMT R5, R14, 0x5410, R19 ;  /* 0x000054100e057816 */ /* 0x000fe40000000013 */
[----:B------:R-:W-:Y:S02]  /*5060*/  PRMT R19, R18, 0x5410, R25 ;  /* 0x0000541012137816 */ /* 0x000fe40000000019 */
[----:B0-----:R-:W-:Y:S02]  /*5070*/  LOP3.LUT R25, R30, 0x7f, RZ, 0xc0, !PT ;  /* 0x0000007f1e197812 */ /* 0x001fe400078ec0ff */
[----:B------:R-:W-:Y:S02]  /*5080*/  LOP3.LUT R6, R6, 0xffff, RZ, 0xc0, !PT ;  /* 0x0000ffff06067812 */ /* 0x000fe400078ec0ff */
[----:B------:R-:W-:Y:S01]  /*5090*/  LEA R25, R25, UR8, 0x4 ;  /* 0x0000000819197c11 */ /* 0x000fe2000f8e20ff */
[----:B------:R-:W-:Y:S01]  /*50a0*/  BAR.SYNC.DEFER_BLOCKING 0x0 ;  /* 0x0000000000007b1d */ /* 0x000fe20000010000 */
[----:B------:R-:W-:-:S02]  /*50b0*/  PRMT R23, R6, 0x3340, R1 ;  /* 0x0000334006177816 */ /* 0x000fc40000000001 */
[----:B------:R-:W-:Y:S02]  /*50c0*/  SHF.R.U32.HI R6, RZ, 0x8, R66 ;  /* 0x00000008ff067819 */ /* 0x000fe40000011642 */
[----:B------:R-:W-:Y:S02]  /*50d0*/  SHF.R.U32.HI R7, RZ, 0x8, R80 ;  /* 0x00000008ff077819 */ /* 0x000fe40000011650 */
[----:B------:R-:W-:Y:S02]  /*50e0*/  LOP3.LUT R6, R6, 0xffff, RZ, 0xc0, !PT ;  /* 0x0000ffff06067812 */ /* 0x000fe400078ec0ff */
[----:B------:R-:W-:Y:S02]  /*50f0*/  SHF.R.U32.HI R4, RZ, 0x8, R74 ;  /* 0x00000008ff047819 */ /* 0x000fe4000001164a */
[----:B------:R-:W-:Y:S02]  /*5100*/  PRMT R31, R6, 0x3340, R1 ;  /* 0x00003340061f7816 */ /* 0x000fe40000000001 */
[----:B------:R-:W-:-:S02]  /*5110*/  SHF.R.U32.HI R6, RZ, 0x8, R41 ;  /* 0x00000008ff067819 */ /* 0x000fc40000011629 */
[----:B------:R-:W-:Y:S02]  /*5120*/  LOP3.LUT R7, R7, 0xffff, RZ, 0xc0, !PT ;  /* 0x0000ffff07077812 */ /* 0x000fe400078ec0ff */
[----:B------:R-:W-:Y:S02]  /*5130*/  F2FP.SATFINITE.E5M2.F32.PACK_AB_MERGE_C R52, R53, R52, RZ ;  /* 0x000000343534723e */ /* 0x000fe400048060ff */
[----:B------:R-:W-:Y:S02]  /*5140*/  F2FP.SATFINITE.E5M2.F32.PACK_AB_MERGE_C R54, R55, R54, RZ ;  /* 0x000000363736723e */ /* 0x000fe400048060ff */
[----:B------:R-:W-:Y:S02]  /*5150*/  LOP3.LUT R6, R6, 0xffff, RZ, 0xc0, !PT ;  /* 0x0000ffff06067812 */ /* 0x000fe400078ec0ff */
[----:B------:R-:W-:Y:S01]  /*5160*/  LOP3.LUT R37, R4, 0xffff, RZ, 0xc0, !PT ;  /* 0x0000ffff04257812 */ /* 0x000fe200078ec0ff */
[----:B------:R-:W0:Y:S01]  /*5170*/  LDS.128 R12, [R25] ;  /* 0x00000000190c7984 */ /* 0x000e220000000c00 */
[----:B------:R-:W-:-:S02]  /*5180*/  PRMT R3, R7, 0x3340, R2 ;  /* 0x0000334007037816 */ /* 0x000fc40000000002 */
[----:B------:R-:W-:Y:S02]  /*5190*/  PRMT R7, R16, 0x5410, R23 ;  /* 0x0000541010077816 */ /* 0x000fe40000000017 */
[----:B------:R-:W-:Y:S02]  /*51a0*/  LOP3.LUT R52, R52, 0xffff, RZ, 0xc0, !PT ;  /* 0x0000ffff34347812 */ /* 0x000fe400078ec0ff */
[----:B------:R-:W-:Y:S02]  /*51b0*/  LOP3.LUT R54, R54, 0xffff, RZ, 0xc0, !PT ;  /* 0x0000ffff36367812 */ /* 0x000fe400078ec0ff */
[----:B------:R-:W-:Y:S02]  /*51c0*/  PRMT R37, R37, 0x3340, R6 ;  /* 0x0000334025257816 */ /* 0x000fe40000000006 */
[--C-:B------:R-:W-:Y:S02]  /*51d0*/  PRMT R4, R17, 0x4210, R52.reuse ;  /* 0x0000421011047816 */ /* 0x100fe40000000034 */
[----:B------:R-:W-:-:S02]  /*51e0*/  PRMT R5, R5, 0x5210, R52 ;  /* 0x0000521005057816 */ /* 0x000fc40000000034 */
[--C-:B------:R-:W-:Y:S02]  /*51f0*/  PRMT R6, R21, 0x4210, R54.reuse ;  /* 0x0000421015067816 */ /* 0x100fe40000000036 */
[----:B------:R-:W-:Y:S01]  /*5200*/  PRMT R7, R7, 0x5210, R54 ;  /* 0x0000521007077816 */ /* 0x000fe20000000036 */
[----:B------:R-:W-:Y:S01]  /*5210*/  BAR.SYNC.DEFER_BLOCKING 0x0 ;  /* 0x0000000000007b1d */ /* 0x000fe20000010000 */
[----:B------:R-:W-:Y:S02]  /*5220*/  F2FP.SATFINITE.E5M2.F32.PACK_AB_MERGE_C R68, R69, R68, RZ ;  /* 0x000000444544723e */ /* 0x000fe400048060ff */
[----:B------:R-:W-:Y:S02]  /*5230*/  F2FP.SATFINITE.E5M2.F32.PACK_AB_MERGE_C R70, R71, R70, RZ ;  /* 0x000000464746723e */ /* 0x000fe400048060ff */
[----:B------:R-:W-:Y:S02]  /*5240*/  LOP3.LUT R68, R68, 0xffff, RZ, 0xc0, !PT ;  /* 0x0000ffff44447812 */ /* 0x000fe400078ec0ff */
[----:B------:R-:W-:-:S02]  /*5250*/  PRMT R31, R20, 0x5410, R31 ;  /* 0x00005410141f7816 */ /* 0x000fc4000000001f */
[----:B------:R-:W-:Y:S02]  /*5260*/  LOP3.LUT R70, R70, 0xffff, RZ, 0xc0, !PT ;  /* 0x0000ffff46467812 */ /* 0x000fe400078ec0ff */
[--C-:B------:R-:W-:Y:S02]  /*5270*/  PRMT R17, R19, 0x5210, R68.reuse ;  /* 0x0000521013117816 */ /* 0x100fe40000000044 */
[----:B------:R-:W-:Y:S02]  /*5280*/  PRMT R16, R27, 0x4210, R68 ;  /* 0x000042101b107816 */ /* 0x000fe40000000044 */
[--C-:B------:R-:W-:Y:S02]  /*5290*/  PRMT R18, R29, 0x4210, R70.reuse ;  /* 0x000042101d127816 */ /* 0x100fe40000000046 */
[----:B------:R-:W-:Y:S02]  /*52a0*/  PRMT R19, R31, 0x5210, R70 ;  /* 0x000052101f137816 */ /* 0x000fe40000000046 */
[----:B------:R-:W-:Y:S01]  /*52b0*/  PRMT R23, R24, 0x5410, R3 ;  /* 0x0000541018177816 */ /* 0x000fe20000000003 */
[----:B------:R-:W-:Y:S01]  /*52c0*/  IMAD R24, R2, UR4, RZ ;  /* 0x0000000402187c24 */ /* 0x000fe2000f8e02ff */
[----:B------:R-:W1:Y:S01]  /*52d0*/  LDC R3, c[0x0][0x248] ;  /* 0x00009200ff037b82 */ /* 0x000e620000000800 */
[----:B------:R-:W-:Y:S01]  /*52e0*/  F2FP.SATFINITE.E5M2.F32.PACK_AB_MERGE_C R84, R85, R84, RZ ;  /* 0x000000545554723e */ /* 0x000fe200048060ff */
[----:B------:R-:W-:Y:S01]  /*52f0*/  ULDC.64 UR4, c[0x0][0x220] ;  /* 0x0000880000047ab9 */ /* 0x000fe20000000a00 */
[----:B------:R-:W-:Y:S01]  /*5300*/  STSM.16.M88.4 [R26], R4 ;  /* 0x000000041a007844 */ /* 0x000fe20000000200 */
[----:B------:R-:W-:-:S02]  /*5310*/  F2FP.SATFINITE.E5M2.F32.PACK_AB_MERGE_C R86, R87, R86, RZ ;  /* 0x000000565756723e */ /* 0x000fc400048060ff */
[----:B------:R-:W-:Y:S02]  /*5320*/  LOP3.LUT R22, R93, R176, RZ, 0xfc, !PT ;  /* 0x000000b05d167212 */ /* 0x000fe400078efcff */
[----:B------:R-:W-:Y:S01]  /*5330*/  BAR.SYNC.DEFER_BLOCKING 0x0 ;  /* 0x0000000000007b1d */ /* 0x000fe20000010000 */
[----:B------:R-:W-:Y:S02]  /*5340*/  LOP3.LUT R84, R84, 0xffff, RZ, 0xc0, !PT ;  /* 0x0000ffff54547812 */ /* 0x000fe400078ec0ff */
[----:B------:R-:W-:Y:S02]  /*5350*/  PRMT R37, R37, 0x5410, R28 ;  /* 0x0000541025257816 */ /* 0x000fe4000000001c */
[----:B------:R-:W-:Y:S02]  /*5360*/  LOP3.LUT R86, R86, 0xffff, RZ, 0xc0, !PT ;  /* 0x0000ffff56567812 */ /* 0x000fe400078ec0ff */
[----:B------:R-:W-:Y:S02]  /*5370*/  PRMT R21, R23, 0x5210, R84 ;  /* 0x0000521017157816 */ /* 0x000fe40000000054 */
[----:B------:R-:W-:-:S02]  /*5380*/  ISETP.LT.AND P3, PT, R22, UR7, !P0 ;  /* 0x0000000716007c0c */ /* 0x000fc4000c761270 */
[----:B------:R-:W-:Y:S02]  /*5390*/  PRMT R20, R33, 0x4210, R84 ;  /* 0x0000421021147816 */ /* 0x000fe40000000054 */
[----:B------:R-:W-:Y:S02]  /*53a0*/  PRMT R23, R37, 0x5210, R86 ;  /* 0x0000521025177816 */ /* 0x000fe40000000056 */
[----:B------:R-:W-:Y:S01]  /*53b0*/  LOP3.LUT R105, R93, 0x7a, R176, 0xfe, !PT ;  /* 0x0000007a5d697812 */ /* 0x000fe200078efeb0 */
[----:B-1----:R-:W-:Y:S01]  /*53c0*/  IMAD R27, R22, R3, RZ ;  /* 0x00000003161b7224 */ /* 0x002fe200078e02ff */
[----:B------:R-:W-:Y:S02]  /*53d0*/  PRMT R22, R35, 0x4210, R86 ;  /* 0x0000421023167816 */ /* 0x000fe40000000056 */
[C-C-:B------:R-:W-:Y:S02]  /*53e0*/  LOP3.LUT R95, R93.reuse, 0x78, R176.reuse, 0xfe, !PT ;  /* 0x000000785d5f7812 */ /* 0x140fe400078efeb0 */
[C-C-:B------:R-:W-:Y:S01]  /*53f0*/  LOP3.LUT R99, R93.reuse, 0x76, R176.reuse, 0xfe, !PT ;  /* 0x000000765d637812 */ /* 0x140fe200078efeb0 */
[----:B------:R-:W1:Y:S01]  /*5400*/  LDS.128 R8, [R25] ;  /* 0x0000000019087984 */ /* 0x000e620000000c00 */
[----:B------:R-:W-:-:S02]  /*5410*/  LOP3.LUT R91, R93, 0x74, R176, 0xfe, !PT ;  /* 0x000000745d5b7812 */ /* 0x000fc400078efeb0 */
[C-C-:B------:R-:W-:Y:S01]  /*5420*/  LOP3.LUT R101, R93.reuse, 0x72, R176.reuse, 0xfe, !PT ;  /* 0x000000725d657812 */ /* 0x140fe200078efeb0 */
[----:B------:R-:W-:Y:S01]  /*5430*/  BAR.SYNC.DEFER_BLOCKING 0x0 ;  /* 0x0000000000007b1d */ /* 0x000fe20000010000 */
[C-C-:B------:R-:W-:Y:S02]  /*5440*/  LOP3.LUT R103, R93.reuse, 0x70, R176.reuse, 0xfe, !PT ;  /* 0x000000705d677812 */ /* 0x140fe400078efeb0 */
[C-C-:B------:R-:W-:Y:S02]  /*5450*/  LOP3.LUT R108, R93.reuse, 0x6a, R176.reuse, 0xfe, !PT ;  /* 0x0000006a5d6c7812 */ /* 0x140fe400078efeb0 */
[C-C-:B------:R-:W-:Y:S02]  /*5460*/  LOP3.LUT R107, R93.reuse, 0x68, R176.reuse, 0xfe, !PT ;  /* 0x000000685d6b7812 */ /* 0x140fe400078efeb0 */
[C-C-:B------:R-:W-:Y:S02]  /*5470*/  LOP3.LUT R109, R93.reuse, 0x66, R176.reuse, 0xfe, !PT ;  /* 0x000000665d6d7812 */ /* 0x140fe400078efeb0 */
[----:B------:R-:W-:-:S02]  /*5480*/  LOP3.LUT R110, R93, 0x64, R176, 0xfe, !PT ;  /* 0x000000645d6e7812 */ /* 0x000fc400078efeb0 */
[C-C-:B------:R-:W-:Y:S02]  /*5490*/  LOP3.LUT R112, R93.reuse, 0x62, R176.reuse, 0xfe, !PT ;  /* 0x000000625d707812 */ /* 0x140fe400078efeb0 */
[C-C-:B------:R-:W-:Y:S02]  /*54a0*/  LOP3.LUT R111, R93.reuse, 0x60, R176.reuse, 0xfe, !PT ;  /* 0x000000605d6f7812 */ /* 0x140fe400078efeb0 */
[C-C-:B------:R-:W-:Y:S02]  /*54b0*/  LOP3.LUT R113, R93.reuse, 0x5c, R176.reuse, 0xfe, !PT ;  /* 0x0000005c5d717812 */ /* 0x140fe400078efeb0 */
[C-C-:B------:R-:W-:Y:S02]  /*54c0*/  LOP3.LUT R114, R93.reuse, 0x5a, R176.reuse, 0xfe, !PT ;  /* 0x0000005a5d727812 */ /* 0x140fe400078efeb0 */
[C-C-:B------:R-:W-:Y:S02]  /*54d0*/  LOP3.LUT R115, R93.reuse, 0x58, R176.reuse, 0xfe, !PT ;  /* 0x000000585d737812 */ /* 0x140fe400078efeb0 */
[----:B------:R-:W-:-:S02]  /*54e0*/  LOP3.LUT R117, R93, 0x56, R176, 0xfe, !PT ;  /* 0x000000565d757812 */ /* 0x000fc400078efeb0 */
[C-C-:B------:R-:W-:Y:S01]  /*54f0*/  LOP3.LUT R116, R93.reuse, 0x54, R176.reuse, 0xfe, !PT ;  /* 0x000000545d747812 */ /* 0x140fe200078efeb0 */
[----:B------:R-:W-:Y:S01]  /*5500*/  STSM.16.M88.4 [R26], R16 ;  /* 0x000000101a007844 */ /* 0x000fe20000000200 */
[C-C-:B------:R-:W-:Y:S02]  /*5510*/  LOP3.LUT R118, R93.reuse, 0x52, R176.reuse, 0xfe, !PT ;  /* 0x000000525d767812 */ /* 0x140fe400078efeb0 */
[C-C-:B------:R-:W-:Y:S01]  /*5520*/  LOP3.LUT R119, R93.reuse, 0x50, R176.reuse, 0xfe, !PT ;  /* 0x000000505d777812 */ /* 0x140fe200078efeb0 */
[----:B------:R-:W-:Y:S01]  /*5530*/  BAR.SYNC.DEFER_BLOCKING 0x0 ;  /* 0x0000000000007b1d */ /* 0x000fe20000010000 */
        /* <DEDUP_REMOVED lines=9> */
[C-C-:B------:R-:W-:Y:S02]  /*55d0*/  LOP3.LUT R129, R93.reuse, 0x38, R176.reuse, 0xfe, !PT ;  /* 0x000000385d817812 */ /* 0x140fe400078efeb0 */
[C-C-:B------:R-:W-:Y:S02]  /*55e0*/  LOP3.LUT R130, R93.reuse, 0x36, R176.reuse, 0xfe, !PT ;  /* 0x000000365d827812 */ /* 0x140fe400078efeb0 */
[C-C-:B------:R-:W-:Y:S01]  /*55f0*/  LOP3.LUT R131, R93.reuse, 0x34, R176.reuse, 0xfe, !PT ;  /* 0x000000345d837812 */ /* 0x140fe200078efeb0 */
[----:B------:R-:W2:Y:S01]  /*5600*/  LDS.128 R4, [R25] ;  /* 0x0000000019047984 */ /* 0x000ea20000000c00 */
[C-C-:B------:R-:W-:Y:S02]  /*5610*/  LOP3.LUT R132, R93.reuse, 0x32, R176.reuse, 0xfe, !PT ;  /* 0x000000325d847812 */ /* 0x140fe400078efeb0 */
[C-C-:B------:R-:W-:Y:S01]  /*5620*/  LOP3.LUT R133, R93.reuse, 0x30, R176.reuse, 0xfe, !PT ;  /* 0x000000305d857812 */ /* 0x140fe200078efeb0 */
[----:B------:R-:W-:Y:S01]  /*5630*/  BAR.SYNC.DEFER_BLOCKING 0x0 ;  /* 0x0000000000007b1d */ /* 0x000fe20000010000 */
        /* <DEDUP_REMOVED lines=11> */
[C-C-:B------:R-:W-:Y:S01]  /*56f0*/  LOP3.LUT R92, R93.reuse, 0x14, R176.reuse, 0xfe, !PT ;  /* 0x000000145d5c7812 */ /* 0x140fe200078efeb0 */
[----:B------:R3:W-:Y:S01]  /*5700*/  STSM.16.M88.4 [R26], R20 ;  /* 0x000000141a007844 */ /* 0x0007e20000000200 */
[----:B------:R-:W-:-:S02]  /*5710*/  LOP3.LUT R94, R93, 0x12, R176, 0xfe, !PT ;  /* 0x000000125d5e7812 */ /* 0x000fc400078efeb0 */
[C-C-:B------:R-:W-:Y:S02]  /*5720*/  LOP3.LUT R96, R93.reuse, 0x10, R176.reuse, 0xfe, !PT ;  /* 0x000000105d607812 */ /* 0x140fe400078efeb0 */
[C-C-:B------:R-:W-:Y:S02]  /*5730*/  LOP3.LUT R98, R93.reuse, 0xc, R176.reuse, 0xfe, !PT ;  /* 0x0000000c5d627812 */ /* 0x140fe400078efeb0 */
[C-C-:B------:R-:W-:Y:S02]  /*5740*/  LOP3.LUT R100, R93.reuse, 0xa, R176.reuse, 0xfe, !PT ;  /* 0x0000000a5d647812 */ /* 0x140fe400078efeb0 */
[C-C-:B------:R-:W-:Y:S02]  /*5750*/  LOP3.LUT R102, R93.reuse, 0x8, R176.reuse, 0xfe, !PT ;  /* 0x000000085d667812 */ /* 0x140fe400078efeb0 */
[C-C-:B------:R-:W-:Y:S02]  /*5760*/  LOP3.LUT R104, R93.reuse, 0x6, R176.reuse, 0xfe, !PT ;  /* 0x000000065d687812 */ /* 0x140fe400078efeb0 */
[----:B------:R-:W-:-:S02]  /*5770*/  LOP3.LUT R106, R93, 0x4, R176, 0xfe, !PT ;  /* 0x000000045d6a7812 */ /* 0x000fc400078efeb0 */
[----:B------:R-:W-:Y:S01]  /*5780*/  LOP3.LUT R176, R93, 0x2, R176, 0xfe, !PT ;  /* 0x000000025db07812 */ /* 0x000fe200078efeb0 */
[-C--:B---3--:R-:W-:Y:S01]  /*5790*/  IMAD R21, R104, R3.reuse, RZ ;  /* 0x0000000368157224 */ /* 0x088fe200078e02ff */
[----:B------:R-:W-:Y:S01]  /*57a0*/  BAR.SYNC.DEFER_BLOCKING 0x0 ;  /* 0x0000000000007b1d */ /* 0x000fe20000010000 */
[----:B------:R-:W-:Y:S01]  /*57b0*/  IADD3 R2, P2, R24, UR4, RZ ;  /* 0x0000000418027c10 */ /* 0x000fe2000ff5e0ff */
[-C--:B------:R-:W-:Y:S01]  /*57c0*/  IMAD R31, R106, R3.reuse, RZ ;  /* 0x000000036a1f7224 */ /* 0x080fe200078e02ff */
[----:B0-----:R-:W-:Y:S01]  /*57d0*/  PRMT R37, R12, 0x7770, RZ ;  /* 0x000077700c257816 */ /* 0x001fe200000000ff */
[-C--:B------:R-:W-:Y:S01]  /*57e0*/  IMAD R29, R176, R3.reuse, RZ ;  /* 0x00000003b01d7224 */ /* 0x080fe200078e02ff */
[----:B------:R-:W-:Y:S01]  /*57f0*/  LEA.HI.X.SX32 R24, R24, UR5, 0x1, P2 ;  /* 0x0000000518187c11 */ /* 0x000fe200090f0eff */
[----:B------:R-:W-:Y:S01]  /*5800*/  IMAD R23, R102, R3, RZ ;  /* 0x0000000366177224 */ /* 0x000fe200078e02ff */
[----:B------:R-:W-:Y:S02]  /*5810*/  IADD3 R16, P6, R27, R2, RZ ;  /* 0x000000021b107210 */ /* 0x000fe40007fde0ff */
[----:B------:R-:W-:-:S02]  /*5820*/  ISETP.LT.AND P2, PT, R176, UR7, !P0 ;  /* 0x00000007b0007c0c */ /* 0x000fc4000c741270 */
[----:B------:R-:W-:Y:S02]  /*5830*/  IADD3 R18, P4, R29, R2, RZ ;  /* 0x000000021d127210 */ /* 0x000fe40007f9e0ff */
[-C--:B------:R-:W-:Y:S01]  /*5840*/  LEA.HI.X.SX32 R17, R27, R24.reuse, 0x1, P6 ;  /* 0x000000181b117211 */ /* 0x080fe200030f0eff */
[----:B------:R-:W-:Y:S01]  /*5850*/  IMAD R27, R3, 0x20, R27 ;  /* 0x00000020031b7824 */ /* 0x000fe200078e021b */
[----:B------:R-:W-:Y:S02]  /*5860*/  ISETP.LT.AND P6, PT, R106, UR7, !P0 ;  /* 0x000000076a007c0c */ /* 0x000fe4000c7c1270 */
[----:B------:R-:W-:Y:S02]  /*5870*/  LEA.HI.X.SX32 R19, R29, R24, 0x1, P4 ;  /* 0x000000181d137211 */ /* 0x000fe400020f0eff */
[----:B------:R-:W-:Y:S02]  /*5880*/  IADD3 R28, P4, R31, R2, RZ ;  /* 0x000000021f1c7210 */ /* 0x000fe40007f9e0ff */
[----:B------:R-:W-:-:S02]  /*5890*/  PRMT R33, R13, 0x7770, RZ ;  /* 0x000077700d217816 */ /* 0x000fc400000000ff */
[----:B------:R-:W-:Y:S01]  /*58a0*/  LEA.HI.X.SX32 R29, R31, R24, 0x1, P4 ;  /* 0x000000181f1d7211 */ /* 0x000fe200020f0eff */
[----:B------:R0:W-:Y:S01]  /*58b0*/  @P3 STG.E.U8 desc[UR10][R16.64], R37 ;  /* 0x0000002510003986 */ /* 0x0001e2000c10110a */
[----:B------:R-:W-:Y:S02]  /*58c0*/  ISETP.LT.AND P3, PT, R104, UR7, !P0 ;  /* 0x0000000768007c0c */ /* 0x000fe4000c761270 */
[----:B------:R-:W-:Y:S01]  /*58d0*/  PRMT R35, R14, 0x7770, RZ ;  /* 0x000077700e237816 */ /* 0x000fe200000000ff */
[----:B------:R3:W-:Y:S01]  /*58e0*/  @P2 STG.E.U8 desc[UR10][R18.64], R33 ;  /* 0x0000002112002986 */ /* 0x0007e2000c10110a */
[C---:B------:R-:W-:Y:S02]  /*58f0*/  IADD3 R20, P4, R21.reuse, R2, RZ ;  /* 0x0000000215147210 */ /* 0x040fe40007f9e0ff */
[----:B------:R-:W-:Y:S01]  /*5900*/  ISETP.LT.AND P2, PT, R102, UR7, !P0 ;  /* 0x0000000766007c0c */ /* 0x000fe2000c741270 */
[----:B------:R4:W-:Y:S01]  /*5910*/  @P6 STG.E.U8 desc[UR10][R28.64], R35 ;  /* 0x000000231c006986 */ /* 0x0009e2000c10110a */
[----:B------:R-:W-:-:S02]  /*5920*/  LEA.HI.X.SX32 R21, R21, R24, 0x1, P4 ;  /* 0x0000001815157211 */ /* 0x000fc400020f0eff */
[----:B------:R-:W-:Y:S02]  /*5930*/  ISETP.LT.AND P4, PT, R100, UR7, !P0 ;  /* 0x0000000764007c0c */ /* 0x000fe4000c781270 */
[----:B0-----:R-:W-:Y:S02]  /*5940*/  IADD3 R16, P6, R23, R2, RZ ;  /* 0x0000000217107210 */ /* 0x001fe40007fde0ff */
[----:B------:R-:W-:Y:S01]  /*5950*/  PRMT R31, R12, 0x7771, RZ ;  /* 0x000077710c1f7816 */ /* 0x000fe200000000ff */
[-C--:B---3--:R-:W-:Y:S01]  /*5960*/  IMAD R19, R100, R3.reuse, RZ ;  /* 0x0000000364137224 */ /* 0x088fe200078e02ff */
[----:B------:R-:W-:Y:S02]  /*5970*/  PRMT R33, R15, 0x7770, RZ ;  /* 0x000077700f217816 */ /* 0x000fe400000000ff */
[----:B------:R-:W-:Y:S01]  /*5980*/  LEA.HI.X.SX32 R17, R23, R24, 0x1, P6 ;  /* 0x0000001817117211 */ /* 0x000fe200030f0eff */
[CC--:B------:R-:W-:Y:S01]  /*5990*/  IMAD R23, R98.reuse, R3.reuse, RZ ;  /* 0x0000000362177224 */ /* 0x0c0fe200078e02ff */
[C---:B------:R-:W-:Y:S01]  /*59a0*/  IADD3 R18, P6, R19.reuse, R2, RZ ;  /* 0x0000000213127210 */ /* 0x040fe20007fde0ff */
[----:B------:R0:W-:Y:S01]  /*59b0*/  @P3 STG.E.U8 desc[UR10][R20.64], R33 ;  /* 0x0000002114003986 */ /* 0x0001e2000c10110a */
[----:B------:R-:W-:Y:S01]  /*59c0*/  ISETP.LT.AND P3, PT, R98, UR7, !P0 ;  /* 0x0000000762007c0c */ /* 0x000fe2000c761270 */
[----:B----4-:R-:W-:Y:S01]  /*59d0*/  IMAD R29, R172, R3, RZ ;  /* 0x00000003ac1d7224 */ /* 0x010fe200078e02ff */
[----:B------:R-:W-:Y:S01]  /*59e0*/  LEA.HI.X.SX32 R19, R19, R24, 0x1, P6 ;  /* 0x0000001813137211 */ /* 0x000fe200030f0eff */
[----:B------:R3:W-:Y:S01]  /*59f0*/  @P2 STG.E.U8 desc[UR10][R16.64], R31 ;  /* 0x0000001f10002986 */ /* 0x0007e2000c10110a */
[----:B------:R-:W-:-:S02]  /*5a00*/  PRMT R35, R13, 0x7771, RZ ;  /* 0x000077710d237816 */ /* 0x000fc400000000ff */
[C---:B------:R-:W-:Y:S02]  /*5a10*/  IADD3 R22, P6, R23.reuse, R2, RZ ;  /* 0x0000000217167210 */ /* 0x040fe40007fde0ff */
[----:B------:R-:W-:Y:S01]  /*5a20*/  ISETP.LT.AND P2, PT, R172, UR7, !P0 ;  /* 0x00000007ac007c0c */ /* 0x000fe2000c741270 */
[----:B------:R4:W-:Y:S01]  /*5a30*/  @P4 STG.E.U8 desc[UR10][R18.64], R35 ;  /* 0x0000002312004986 */ /* 0x0009e2000c10110a */
[----:B------:R-:W-:Y:S02]  /*5a40*/  LEA.HI.X.SX32 R23, R23, R24, 0x1, P6 ;  /* 0x0000001817177211 */ /* 0x000fe400030f0eff */
[----:B0-----:R-:W-:Y:S02]  /*5a50*/  IADD3 R20, P4, R29, R2, RZ ;  /* 0x000000021d147210 */ /* 0x001fe40007f9e0ff */
[----:B------:R-:W-:Y:S01]  /*5a60*/  PRMT R33, R14, 0x7771, RZ ;  /* 0x000077710e217816 */ /* 0x000fe200000000ff */
[C---:B---3--:R-:W-:Y:S01]  /*5a70*/  IMAD R17, R96.reuse, R3, RZ ;  /* 0x0000000360117224 */ /* 0x048fe200078e02ff */
[----:B------:R-:W-:-:S02]  /*5a80*/  ISETP.LT.AND P6, PT, R96, UR7, !P0 ;  /* 0x0000000760007c0c */ /* 0x000fc4000c7c1270 */
[----:B------:R-:W-:Y:S01]  /*5a90*/  LEA.HI.X.SX32 R21, R29, R24, 0x1, P4 ;  /* 0x000000181d157211 */ /* 0x000fe200020f0eff */
[----:B------:R0:W-:Y:S01]  /*5aa0*/  @P3 STG.E.U8 desc[UR10][R22.64], R33 ;  /* 0x0000002116003986 */ /* 0x0001e2000c10110a */
[----:B------:R-:W-:Y:S01]  /*5ab0*/  IADD3 R16, P4, R17, R2, RZ ;  /* 0x0000000211107210 */ /* 0x000fe20007f9e0ff */
[CC--:B----4-:R-:W-:Y:S01]  /*5ac0*/  IMAD R19, R94.reuse, R3.reuse, RZ ;  /* 0x000000035e137224 */ /* 0x0d0fe200078e02ff */
[----:B------:R-:W-:Y:S01]  /*5ad0*/  ISETP.LT.AND P3, PT, R94, UR7, !P0 ;  /* 0x000000075e007c0c */ /* 0x000fe2000c761270 */
[----:B------:R-:W-:Y:S01]  /*5ae0*/  IMAD R29, R92, R3, RZ ;  /* 0x000000035c1d7224 */ /* 0x000fe200078e02ff */
[----:B------:R-:W-:Y:S02]  /*5af0*/  PRMT R31, R15, 0x7771, RZ ;  /* 0x000077710f1f7816 */ /* 0x000fe400000000ff */
[----:B------:R-:W-:Y:S02]  /*5b00*/  LEA.HI.X.SX32 R17, R17, R24, 0x1, P4 ;  /* 0x0000001811117211 */ /* 0x000fe400020f0eff */
[----:B------:R-:W-:Y:S01]  /*5b10*/  PRMT R35, R12, 0x7772, RZ ;  /* 0x000077720c237816 */ /* 0x000fe200000000ff */
[----:B------:R3:W-:Y:S01]  /*5b20*/  @P2 STG.E.U8 desc[UR10][R20.64], R31 ;  /* 0x0000001f14002986 */ /* 0x0007e2000c10110a */
[----:B------:R-:W-:-:S02]  /*5b30*/  IADD3 R18, P4, R19, R2, RZ ;  /* 0x0000000213127210 */ /* 0x000fc40007f9e0ff */
[----:B0-----:R-:W-:Y:S01]  /*5b40*/  PRMT R33, R13, 0x7772, RZ ;  /* 0x000077720d217816 */ /* 0x001fe200000000ff */
[----:B------:R0:W-:Y:S01]  /*5b50*/  @P6 STG.E.U8 desc[UR10][R16.64], R35 ;  /* 0x0000002310006986 */ /* 0x0001e2000c10110a */
[----:B------:R-:W-:Y:S02]  /*5b60*/  LEA.HI.X.SX32 R19, R19, R24, 0x1, P4 ;  /* 0x0000001813137211 */ /* 0x000fe400020f0eff */
[----:B------:R-:W-:Y:S02]  /*5b70*/  ISETP.LT.AND P2, PT, R92, UR7, !P0 ;  /* 0x000000075c007c0c */ /* 0x000fe4000c741270 */
[C---:B------:R-:W-:Y:S01]  /*5b80*/  IADD3 R22, P6, R29.reuse, R2, RZ ;  /* 0x000000021d167210 */ /* 0x040fe20007fde0ff */
[----:B------:R4:W-:Y:S01]  /*5b90*/  @P3 STG.E.U8 desc[UR10][R18.64], R33 ;  /* 0x0000002112003986 */ /* 0x0009e2000c10110a */
[C---:B------:R-:W-:Y:S01]  /*5ba0*/  ISETP.LT.AND P4, PT, R90.reuse, UR7, !P0 ;  /* 0x000000075a007c0c */ /* 0x040fe2000c781270 */
[-C--:B---3--:R-:W-:Y:S01]  /*5bb0*/  IMAD R21, R90, R3.reuse, RZ ;  /* 0x000000035a157224 */ /* 0x088fe200078e02ff */
[----:B------:R-:W-:Y:S01]  /*5bc0*/  LEA.HI.X.SX32 R23, R29, R24, 0x1, P6 ;  /* 0x000000181d177211 */ /* 0x000fe200030f0eff */
[-C--:B------:R-:W-:Y:S01]  /*5bd0*/  IMAD R29, R88, R3.reuse, RZ ;  /* 0x00000003581d7224 */ /* 0x080fe200078e02ff */
[C---:B------:R-:W-:Y:S01]  /*5be0*/  ISETP.LT.AND P3, PT, R89.reuse, UR7, !P0 ;  /* 0x0000000759007c0c */ /* 0x040fe2000c761270 */
[----:B------:R-:W-:Y:S01]  /*5bf0*/  IMAD R89, R89, R3, RZ ;  /* 0x0000000359597224 */ /* 0x000fe200078e02ff */
[----:B------:R-:W-:-:S02]  /*5c00*/  IADD3 R20, P6, R21, R2, RZ ;  /* 0x0000000215147210 */ /* 0x000fc40007fde0ff */
[----:B------:R-:W-:Y:S02]  /*5c10*/  PRMT R31, R14, 0x7772, RZ ;  /* 0x000077720e1f7816 */ /* 0x000fe400000000ff */
[----:B------:R-:W-:Y:S02]  /*5c20*/  LEA.HI.X.SX32 R21, R21, R24, 0x1, P6 ;  /* 0x0000001815157211 */ /* 0x000fe400030f0eff */
[----:B0-----:R-:W-:Y:S01]  /*5c30*/  PRMT R35, R15, 0x7772, RZ ;  /* 0x000077720f237816 */ /* 0x001fe200000000ff */
[----:B------:R0:W-:Y:S01]  /*5c40*/  @P2 STG.E.U8 desc[UR10][R22.64], R31 ;  /* 0x0000001f16002986 */ /* 0x0001e2000c10110a */
[-C--:B------:R-:W-:Y:S02]  /*5c50*/  IADD3 R16, P6, R89, R2.reuse, RZ ;  /* 0x0000000259107210 */ /* 0x080fe40007fde0ff */
[----:B------:R-:W-:Y:S01]  /*5c60*/  ISETP.LT.AND P2, PT, R88, UR7, !P0 ;  /* 0x0000000758007c0c */ /* 0x000fe2000c741270 */
[----:B------:R3:W-:Y:S01]  /*5c70*/  @P4 STG.E.U8 desc[UR10][R20.64], R35 ;  /* 0x0000002314004986 */ /* 0x0007e2000c10110a */
[----:B----4-:R-:W-:-:S02]  /*5c80*/  IADD3 R18, P4, R29, R2, RZ ;  /* 0x000000021d127210 */ /* 0x010fc40007f9e0ff */
[-C--:B------:R-:W-:Y:S02]  /*5c90*/  LEA.HI.X.SX32 R17, R89, R24.reuse, 0x1, P6 ;  /* 0x0000001859117211 */ /* 0x080fe400030f0eff */
[----:B------:R-:W-:Y:S02]  /*5ca0*/  ISETP.LT.AND P6, PT, R0, UR7, !P0 ;  /* 0x0000000700007c0c */ /* 0x000fe4000c7c1270 */
[----:B------:R-:W-:Y:S01]  /*5cb0*/  PRMT R33, R12, 0x7773, RZ ;  /* 0x000077730c217816 */ /* 0x000fe200000000ff */
[-C--:B0-----:R-:W-:Y:S01]  /*5cc0*/  IMAD R23, R0, R3.reuse, RZ ;  /* 0x0000000300177224 */ /* 0x081fe200078e02ff */
[----:B------:R-:W-:Y:S01]  /*5cd0*/  LEA.HI.X.SX32 R19, R29, R24, 0x1, P4 ;  /* 0x000000181d137211 */ /* 0x000fe200020f0eff */
[----:B------:R-:W-:Y:S01]  /*5ce0*/  VIADD R0, R97, 0x2e ;  /* 0x0000002e61007836 */ /* 0x000fe20000000000 */
[----:B------:R-:W-:Y:S01]  /*5cf0*/  PRMT R31, R13, 0x7773, RZ ;  /* 0x000077730d1f7816 */ /* 0x000fe200000000ff */
[C---:B---3--:R-:W-:Y:S01]  /*5d00*/  IMAD R21, R174.reuse, R3, RZ ;  /* 0x00000003ae157224 */ /* 0x048fe200078e02ff */
[----:B------:R-:W-:Y:S01]  /*5d10*/  IADD3 R12, P4, R23, R2, RZ ;  /* 0x00000002170c7210 */ /* 0x000fe20007f9e0ff */
[----:B------:R0:W-:Y:S01]  /*5d20*/  @P3 STG.E.U8 desc[UR10][R16.64], R33 ;  /* 0x0000002110003986 */ /* 0x0001e2000c10110a */
[----:B------:R-:W-:-:S02]  /*5d30*/  ISETP.LT.AND P3, PT, R174, UR7, !P0 ;  /* 0x00000007ae007c0c */ /* 0x000fc4000c761270 */
[----:B------:R-:W-:Y:S01]  /*5d40*/  LEA.HI.X.SX32 R13, R23, R24, 0x1, P4 ;  /* 0x00000018170d7211 */ /* 0x000fe200020f0eff */
[----:B------:R-:W-:Y:S01]  /*5d50*/  @P2 STG.E.U8 desc[UR10][R18.64], R31 ;  /* 0x0000001f12002986 */ /* 0x000fe2000c10110a */
[----:B------:R-:W-:Y:S02]  /*5d60*/  PRMT R29, R14, 0x7773, RZ ;  /* 0x000077730e1d7816 */ /* 0x000fe400000000ff */
[-C--:B------:R-:W-:Y:S02]  /*5d70*/  IADD3 R20, P4, R21, R2.reuse, RZ ;  /* 0x0000000215147210 */ /* 0x080fe40007f9e0ff */
[----:B------:R-:W-:Y:S01]  /*5d80*/  ISETP.LT.AND P2, PT, R140, UR7, !P0 ;  /* 0x000000078c007c0c */ /* 0x000fe2000c741270 */
[----:B------:R3:W-:Y:S01]  /*5d90*/  @P6 STG.E.U8 desc[UR10][R12.64], R29 ;  /* 0x0000001d0c006986 */ /* 0x0007e2000c10110a */
[----:B------:R-:W-:Y:S01]  /*5da0*/  IADD3 R14, P6, R27, R2, RZ ;  /* 0x000000021b0e7210 */ /* 0x000fe20007fde0ff */
[----:B0-----:R-:W-:Y:S01]  /*5db0*/  IMAD R17, R3, 0x2, R27 ;  /* 0x0000000203117824 */ /* 0x001fe200078e021b */
[----:B------:R-:W-:-:S02]  /*5dc0*/  LEA.HI.X.SX32 R21, R21, R24, 0x1, P4 ;  /* 0x0000001815157211 */ /* 0x000fc400020f0eff */
[----:B------:R-:W-:Y:S02]  /*5dd0*/  ISETP.LT.AND P4, PT, R139, UR7, !P0 ;  /* 0x000000078b007c0c */ /* 0x000fe4000c781270 */
[----:B------:R-:W-:Y:S02]  /*5de0*/  PRMT R23, R15, 0x7773, RZ ;  /* 0x000077730f177816 */ /* 0x000fe400000000ff */
[----:B------:R-:W-:Y:S02]  /*5df0*/  LEA.HI.X.SX32 R15, R27, R24, 0x1, P6 ;  /* 0x000000181b0f7211 */ /* 0x000fe400030f0eff */
[----:B------:R-:W-:Y:S01]  /*5e00*/  IADD3 R16, P6, R17, R2, RZ ;  /* 0x0000000211107210 */ /* 0x000fe20007fde0ff */
[----:B------:R0:W-:Y:S01]  /*5e10*/  @P3 STG.E.U8 desc[UR10][R20.64], R23 ;  /* 0x0000001714003986 */ /* 0x0001e2000c10110a */
[C---:B---3--:R-:W-:Y:S01]  /*5e20*/  IMAD R13, R3.reuse, 0x2, R17 ;  /* 0x00000002030d7824 */ /* 0x048fe200078e0211 */
[----:B------:R-:W-:Y:S02]  /*5e30*/  ISETP.LT.AND P3, PT, R138, UR7, !P0 ;  /* 0x000000078a007c0c */ /* 0x000fe4000c761270 */
[----:B-1----:R-:W-:Y:S01]  /*5e40*/  PRMT R31, R8, 0x7770, RZ ;  /* 0x00007770081f7816 */ /* 0x002fe200000000ff */
[----:B------:R-:W-:Y:S01]  /*5e50*/  IMAD R19, R3, 0x2, R13 ;  /* 0x0000000203137824 */ /* 0x000fe200078e020d */
[----:B------:R-:W-:-:S02]  /*5e60*/  LEA.HI.X.SX32 R17, R17, R24, 0x1, P6 ;  /* 0x0000001811117211 */ /* 0x000fc400030f0eff */
[----:B------:R-:W-:Y:S01]  /*5e70*/  PRMT R27, R9, 0x7770, RZ ;  /* 0x00007770091b7816 */ /* 0x000fe200000000ff */
[----:B------:R1:W-:Y:S01]  /*5e80*/  @P2 STG.E.U8 desc[UR10][R14.64], R31 ;  /* 0x0000001f0e002986 */ /* 0x0003e2000c10110a */
[-C--:B------:R-:W-:Y:S02]  /*5e90*/  IADD3 R12, P6, R13, R2.reuse, RZ ;  /* 0x000000020d0c7210 */ /* 0x080fe40007fde0ff */
[----:B------:R-:W-:Y:S01]  /*5ea0*/  ISETP.LT.AND P2, PT, R137, UR7, !P0 ;  /* 0x0000000789007c0c */ /* 0x000fe2000c741270 */
[----:B------:R3:W-:Y:S01]  /*5eb0*/  @P4 STG.E.U8 desc[UR10][R16.64], R27 ;  /* 0x0000001b10004986 */ /* 0x0007e2000c10110a */
[----:B------:R-:W-:Y:S02]  /*5ec0*/  IADD3 R18, P4, R19, R2, RZ ;  /* 0x0000000213127210 */ /* 0x000fe40007f9e0ff */
[----:B------:R-:W-:Y:S02]  /*5ed0*/  LEA.HI.X.SX32 R13, R13, R24, 0x1, P6 ;  /* 0x000000180d0d7211 */ /* 0x000fe400030f0eff */
[----:B0-----:R-:W-:-:S02]  /*5ee0*/  PRMT R21, R10, 0x7770, RZ ;  /* 0x000077700a157816 */ /* 0x001fc400000000ff */
[----:B------:R-:W-:Y:S01]  /*5ef0*/  ISETP.LT.AND P6, PT, R136, UR7, !P0 ;  /* 0x0000000788007c0c */ /* 0x000fe2000c7c1270 */
[----:B-1----:R-:W-:Y:S01]  /*5f00*/  IMAD R15, R3, 0x2, R19 ;  /* 0x00000002030f7824 */ /* 0x002fe200078e0213 */
[----:B------:R-:W-:Y:S01]  /*5f10*/  LEA.HI.X.SX32 R19, R19, R24, 0x1, P4 ;  /* 0x0000001813137211 */ /* 0x000fe200020f0eff */
[----:B------:R0:W-:Y:S01]  /*5f20*/  @P3 STG.E.U8 desc[UR10][R12.64], R21 ;  /* 0x000000150c003986 */ /* 0x0001e2000c10110a */
[----:B------:R-:W-:Y:S01]  /*5f30*/  ISETP.LT.AND P3, PT, R135, UR7, !P0 ;  /* 0x0000000787007c0c */ /* 0x000fe2000c761270 */
[----:B---3--:R-:W-:Y:S01]  /*5f40*/  IMAD R17, R3, 0x2, R15 ;  /* 0x0000000203117824 */ /* 0x008fe200078e020f */
[----:B------:R-:W-:Y:S02]  /*5f50*/  IADD3 R14, P4, R15, R2, RZ ;  /* 0x000000020f0e7210 */ /* 0x000fe40007f9e0ff */
[----:B------:R-:W-:Y:S02]  /*5f60*/  PRMT R29, R11, 0x7770, RZ ;  /* 0x000077700b1d7816 */ /* 0x000fe400000000ff */
[----:B------:R-:W-:-:S02]  /*5f70*/  LEA.HI.X.SX32 R15, R15, R24, 0x1, P4 ;  /* 0x000000180f0f7211 */ /* 0x000fc400020f0eff */
[----:B------:R-:W-:Y:S01]  /*5f80*/  PRMT R27, R8, 0x7771, RZ ;  /* 0x00007771081b7816 */ /* 0x000fe200000000ff */
[----:B------:R1:W-:Y:S01]  /*5f90*/  @P2 STG.E.U8 desc[UR10][R18.64], R29 ;  /* 0x0000001d12002986 */ /* 0x0003e2000c10110a */
[----:B------:R-:W-:Y:S01]  /*5fa0*/  IADD3 R16, P4, R17, R2, RZ ;  /* 0x0000000211107210 */ /* 0x000fe20007f9e0ff */
[----:B0-----:R-:W-:Y:S01]  /*5fb0*/  IMAD R21, R3, 0x2, R17 ;  /* 0x0000000203157824 */ /* 0x001fe200078e0211 */
[----:B------:R-:W-:Y:S01]  /*5fc0*/  PRMT R23, R9, 0x7771, RZ ;  /* 0x0000777109177816 */ /* 0x000fe200000000ff */
[----:B------:R-:W-:Y:S01]  /*5fd0*/  @P6 STG.E.U8 desc[UR10][R14.64], R27 ;  /* 0x0000001b0e006986 */ /* 0x000fe2000c10110a */
[----:B------:R-:W-:Y:S02]  /*5fe0*/  LEA.HI.X.SX32 R17, R17, R24, 0x1, P4 ;  /* 0x0000001811117211 */ /* 0x000fe400020f0eff */
[C---:B------:R-:W-:Y:S02]  /*5ff0*/  IADD3 R12, P6, R21.reuse, R2, RZ ;  /* 0x00000002150c7210 */ /* 0x040fe40007fde0ff */
[----:B------:R-:W-:Y:S01]  /*6000*/  ISETP.LT.AND P2, PT, R134, UR7, !P0 ;  /* 0x0000000786007c0c */ /* 0x000fe2000c741270 */
[----:B------:R0:W-:Y:S01]  /*6010*/  @P3 STG.E.U8 desc[UR10][R16.64], R23 ;  /* 0x0000001710003986 */ /* 0x0001e2000c10110a */
[C---:B------:R-:W-:Y:S01]  /*6020*/  ISETP.LT.AND P4, PT, R0.reuse, UR7, !P0 ;  /* 0x0000000700007c0c */ /* 0x040fe2000c781270 */
[----:B-1----:R-:W-:Y:S01]  /*6030*/  IMAD R19, R0, R3, RZ ;  /* 0x0000000300137224 */ /* 0x002fe200078e02ff */
[----:B------:R-:W-:Y:S01]  /*6040*/  LEA.HI.X.SX32 R13, R21, R24, 0x1, P6 ;  /* 0x00000018150d7211 */ /* 0x000fe200030f0eff */
[----:B------:R-:W-:Y:S01]  /*6050*/  IMAD R21, R3, 0x4, R21 ;  /* 0x0000000403157824 */ /* 0x000fe200078e0215 */
[----:B------:R-:W-:Y:S01]  /*6060*/  ISETP.LT.AND P6, PT, R133, UR7, !P0 ;  /* 0x0000000785007c0c */ /* 0x000fe2000c7c1270 */
[----:B------:R-:W-:Y:S01]  /*6070*/  VIADD R0, R97, 0x3e ;  /* 0x0000003e61007836 */ /* 0x000fe20000000000 */
[----:B------:R-:W-:-:S02]  /*6080*/  IADD3 R18, P3, R19, R2, RZ ;  /* 0x0000000213127210 */ /* 0x000fc40007f7e0ff */
[----:B------:R-:W-:Y:S02]  /*6090*/  PRMT R29, R10, 0x7771, RZ ;  /* 0x000077710a1d7816 */ /* 0x000fe400000000ff */
[----:B------:R-:W-:Y:S01]  /*60a0*/  LEA.HI.X.SX32 R19, R19, R24, 0x1, P3 ;  /* 0x0000001813137211 */ /* 0x000fe200018f0eff */
[----:B0-----:R-:W-:Y:S01]  /*60b0*/  IMAD R17, R3, 0x2, R21 ;  /* 0x0000000203117824 */ /* 0x001fe200078e0215 */
[----:B------:R-:W-:Y:S01]  /*60c0*/  IADD3 R14, P3, R21, R2, RZ ;  /* 0x00000002150e7210 */ /* 0x000fe20007f7e0ff */
[----:B------:R0:W-:Y:S01]  /*60d0*/  @P2 STG.E.U8 desc[UR10][R12.64], R29 ;  /* 0x0000001d0c002986 */ /* 0x0001e2000c10110a */
[----:B------:R-:W-:Y:S02]  /*60e0*/  PRMT R27, R11, 0x7771, RZ ;  /* 0x000077710b1b7816 */ /* 0x000fe400000000ff */
[----:B------:R-:W-:Y:S02]  /*60f0*/  LEA.HI.X.SX32 R15, R21, R24, 0x1, P3 ;  /* 0x00000018150f7211 */ /* 0x000fe400018f0eff */
[----:B------:R-:W-:Y:S01]  /*6100*/  PRMT R23, R8, 0x7772, RZ ;  /* 0x0000777208177816 */ /* 0x000fe200000000ff */
[----:B------:R-:W-:Y:S01]  /*6110*/  @P4 STG.E.U8 desc[UR10][R18.64], R27 ;  /* 0x0000001b12004986 */ /* 0x000fe2000c10110a */
[----:B------:R-:W-:-:S02]  /*6120*/  ISETP.LT.AND P2, PT, R132, UR7, !P0 ;  /* 0x0000000784007c0c */ /* 0x000fc4000c741270 */
[----:B------:R-:W-:Y:S01]  /*6130*/  IADD3 R16, P4, R17, R2, RZ ;  /* 0x0000000211107210 */ /* 0x000fe20007f9e0ff */
[----:B------:R1:W-:Y:S01]  /*6140*/  @P6 STG.E.U8 desc[UR10][R14.64], R23 ;  /* 0x000000170e006986 */ /* 0x0003e2000c10110a */
[----:B------:R-:W-:Y:S01]  /*6150*/  ISETP.LT.AND P3, PT, R131, UR7, !P0 ;  /* 0x0000000783007c0c */ /* 0x000fe2000c761270 */
[----:B0-----:R-:W-:Y:S01]  /*6160*/  IMAD R13, R3, 0x2, R17 ;  /* 0x00000002030d7824 */ /* 0x001fe200078e0211 */
[----:B------:R-:W-:Y:S02]  /*6170*/  LEA.HI.X.SX32 R17, R17, R24, 0x1, P4 ;  /* 0x0000001811117211 */ /* 0x000fe400020f0eff */
[----:B------:R-:W-:Y:S01]  /*6180*/  ISETP.LT.AND P4, PT, R130, UR7, !P0 ;  /* 0x0000000782007c0c */ /* 0x000fe2000c781270 */
[----:B------:R-:W-:Y:S01]  /*6190*/  IMAD R21, R3, 0x2, R13 ;  /* 0x0000000203157824 */ /* 0x000fe200078e020d */
[----:B------:R-:W-:Y:S02]  /*61a0*/  IADD3 R12, P6, R13, R2, RZ ;  /* 0x000000020d0c7210 */ /* 0x000fe40007fde0ff */
[----:B------:R-:W-:-:S02]  /*61b0*/  PRMT R29, R9, 0x7772, RZ ;  /* 0x00007772091d7816 */ /* 0x000fc400000000ff */
[----:B------:R-:W-:Y:S01]  /*61c0*/  LEA.HI.X.SX32 R13, R13, R24, 0x1, P6 ;  /* 0x000000180d0d7211 */ /* 0x000fe200030f0eff */
[----:B-1----:R-:W-:Y:S01]  /*61d0*/  IMAD R15, R3, 0x2, R21 ;  /* 0x00000002030f7824 */ /* 0x002fe200078e0215 */
[C---:B------:R-:W-:Y:S01]  /*61e0*/  IADD3 R18, P6, R21.reuse, R2, RZ ;  /* 0x0000000215127210 */ /* 0x040fe20007fde0ff */
[----:B------:R0:W-:Y:S01]  /*61f0*/  @P2 STG.E.U8 desc[UR10][R16.64], R29 ;  /* 0x0000001d10002986 */ /* 0x0001e2000c10110a */
[----:B------:R-:W-:Y:S02]  /*6200*/  PRMT R27, R10, 0x7772, RZ ;  /* 0x000077720a1b7816 */ /* 0x000fe400000000ff */
[----:B------:R-:W-:Y:S02]  /*6210*/  LEA.HI.X.SX32 R19, R21, R24, 0x1, P6 ;  /* 0x0000001815137211 */ /* 0x000fe400030f0eff */
[----:B------:R-:W-:Y:S01]  /*6220*/  PRMT R23, R11, 0x7772, RZ ;  /* 0x000077720b177816 */ /* 0x000fe200000000ff */
[----:B------:R1:W-:Y:S01]  /*6230*/  @P3 STG.E.U8 desc[UR10][R12.64], R27 ;  /* 0x0000001b0c003986 */ /* 0x0003e2000c10110a */
[----:B------:R-:W-:-:S02]  /*6240*/  IADD3 R14, P6, R15, R2, RZ ;  /* 0x000000020f0e7210 */ /* 0x000fc40007fde0ff */
[----:B------:R-:W-:Y:S01]  /*6250*/  ISETP.LT.AND P2, PT, R129, UR7, !P0 ;  /* 0x0000000781007c0c */ /* 0x000fe2000c741270 */
[----:B------:R3:W-:Y:S01]  /*6260*/  @P4 STG.E.U8 desc[UR10][R18.64], R23 ;  /* 0x0000001712004986 */ /* 0x0007e2000c10110a */
[----:B------:R-:W-:Y:S01]  /*6270*/  ISETP.LT.AND P3, PT, R128, UR7, !P0 ;  /* 0x0000000780007c0c */ /* 0x000fe2000c761270 */
[----:B0-----:R-:W-:Y:S01]  /*6280*/  IMAD R17, R3, 0x2, R15 ;  /* 0x0000000203117824 */ /* 0x001fe200078e020f */
[----:B------:R-:W-:Y:S02]  /*6290*/  LEA.HI.X.SX32 R15, R15, R24, 0x1, P6 ;  /* 0x000000180f0f7211 */ /* 0x000fe400030f0eff */
[----:B------:R-:W-:Y:S01]  /*62a0*/  ISETP.LT.AND P4, PT, R127, UR7, !P0 ;  /* 0x000000077f007c0c */ /* 0x000fe2000c781270 */
[----:B------:R-:W-:Y:S01]  /*62b0*/  IMAD R21, R3, 0x2, R17 ;  /* 0x0000000203157824 */ /* 0x000fe200078e0211 */
[----:B------:R-:W-:Y:S01]  /*62c0*/  IADD3 R16, P6, R17, R2, RZ ;  /* 0x0000000211107210 */ /* 0x000fe20007fde0ff */
[----:B-1----:R-:W-:Y:S01]  /*62d0*/  IMAD R13, R0, R3, RZ ;  /* 0x00000003000d7224 */ /* 0x002fe200078e02ff */
[----:B------:R-:W-:-:S02]  /*62e0*/  PRMT R29, R8, 0x7773, RZ ;  /* 0x00007773081d7816 */ /* 0x000fc400000000ff */
[----:B------:R-:W-:Y:S02]  /*62f0*/  LEA.HI.X.SX32 R17, R17, R24, 0x1, P6 ;  /* 0x0000001811117211 */ /* 0x000fe400030f0eff */
[----:B------:R-:W-:Y:S01]  /*6300*/  IADD3 R8, P6, R21, R2, RZ ;  /* 0x0000000215087210 */ /* 0x000fe20007fde0ff */
[----:B------:R0:W-:Y:S01]  /*6310*/  @P2 STG.E.U8 desc[UR10][R14.64], R29 ;  /* 0x0000001d0e002986 */ /* 0x0001e2000c10110a */
[----:B------:R-:W-:Y:S02]  /*6320*/  PRMT R27, R9, 0x7773, RZ ;  /* 0x00007773091b7816 */ /* 0x000fe400000000ff */
[----:B------:R-:W-:Y:S01]  /*6330*/  LEA.HI.X.SX32 R9, R21, R24, 0x1, P6 ;  /* 0x0000001815097211 */ /* 0x000fe200030f0eff */
[----:B------:R-:W-:Y:S01]  /*6340*/  IMAD R21, R3, 0x4, R21 ;  /* 0x0000000403157824 */ /* 0x000fe200078e0215 */
[----:B---3--:R-:W-:Y:S01]  /*6350*/  PRMT R23, R10, 0x7773, RZ ;  /* 0x000077730a177816 */ /* 0x008fe200000000ff */
[----:B------:R-:W-:Y:S01]  /*6360*/  @P3 STG.E.U8 desc[UR10][R16.64], R27 ;  /* 0x0000001b10003986 */ /* 0x000fe2000c10110a */
[----:B------:R-:W-:Y:S01]  /*6370*/  ISETP.LT.AND P2, PT, R0, UR7, !P0 ;  /* 0x0000000700007c0c */ /* 0x000fe2000c741270 */
[----:B------:R-:W-:Y:S01]  /*6380*/  VIADD R0, R97, 0x4e ;  /* 0x0000004e61007836 */ /* 0x000fe20000000000 */
[----:B------:R-:W-:Y:S01]  /*6390*/  ISETP.LT.AND P6, PT, R126, UR7, !P0 ;  /* 0x000000077e007c0c */ /* 0x000fe2000c7c1270 */
[----:B------:R1:W-:Y:S01]  /*63a0*/  @P4 STG.E.U8 desc[UR10][R8.64], R23 ;  /* 0x0000001708004986 */ /* 0x0003e2000c10110a */
[-C--:B------:R-:W-:Y:S01]  /*63b0*/  IADD3 R12, P3, R13, R2.reuse, RZ ;  /* 0x000000020d0c7210 */ /* 0x080fe20007f7e0ff */
[----:B0-----:R-:W-:Y:S01]  /*63c0*/  IMAD R15, R3, 0x2, R21 ;  /* 0x00000002030f7824 */ /* 0x001fe200078e0215 */
[----:B------:R-:W-:-:S02]  /*63d0*/  IADD3 R10, P4, R21, R2, RZ ;  /* 0x00000002150a7210 */ /* 0x000fc40007f9e0ff */
[----:B------:R-:W-:Y:S02]  /*63e0*/  PRMT R19, R11, 0x7773, RZ ;  /* 0x000077730b137816 */ /* 0x000fe400000000ff */
[-C--:B------:R-:W-:Y:S02]  /*63f0*/  LEA.HI.X.SX32 R13, R13, R24.reuse, 0x1, P3 ;  /* 0x000000180d0d7211 */ /* 0x080fe400018f0eff */
[----:B------:R-:W-:Y:S02]  /*6400*/  LEA.HI.X.SX32 R11, R21, R24, 0x1, P4 ;  /* 0x00000018150b7211 */ /* 0x000fe400020f0eff */
[----:B--2---:R-:W-:Y:S01]  /*6410*/  PRMT R21, R4, 0x7770, RZ ;  /* 0x0000777004157816 */ /* 0x004fe200000000ff */
[----:B-1----:R-:W-:Y:S01]  /*6420*/  IMAD R9, R3, 0x2, R15 ;  /* 0x0000000203097824 */ /* 0x002fe200078e020f */
[----:B------:R-:W-:Y:S01]  /*6430*/  ISETP.LT.AND P3, PT, R125, UR7, !P0 ;  /* 0x000000077d007c0c */ /* 0x000fe2000c761270 */
[----:B------:R0:W-:Y:S01]  /*6440*/  @P2 STG.E.U8 desc[UR10][R12.64], R19 ;  /* 0x000000130c002986 */ /* 0x0001e2000c10110a */
[----:B------:R-:W-:Y:S01]  /*6450*/  IADD3 R14, P4, R15, R2, RZ ;  /* 0x000000020f0e7210 */ /* 0x000fe20007f9e0ff */
[----:B------:R-:W-:Y:S01]  /*6460*/  IMAD R17, R3, 0x2, R9 ;  /* 0x0000000203117824 */ /* 0x000fe200078e0209 */
[----:B------:R-:W-:Y:S01]  /*6470*/  ISETP.LT.AND P2, PT, R124, UR7, !P0 ;  /* 0x000000077c007c0c */ /* 0x000fe2000c741270 */
[----:B------:R1:W-:Y:S01]  /*6480*/  @P6 STG.E.U8 desc[UR10][R10.64], R21 ;  /* 0x000000150a006986 */ /* 0x0003e2000c10110a */
[----:B------:R-:W-:-:S02]  /*6490*/  LEA.HI.X.SX32 R15, R15, R24, 0x1, P4 ;  /* 0x000000180f0f7211 */ /* 0x000fc400020f0eff */
[----:B------:R-:W-:Y:S02]  /*64a0*/  IADD3 R8, P6, R9, R2, RZ ;  /* 0x0000000209087210 */ /* 0x000fe40007fde0ff */
[----:B------:R-:W-:Y:S02]  /*64b0*/  ISETP.LT.AND P4, PT, R123, UR7, !P0 ;  /* 0x000000077b007c0c */ /* 0x000fe4000c781270 */
[----:B------:R-:W-:Y:S02]  /*64c0*/  PRMT R27, R5, 0x7770, RZ ;  /* 0x00007770051b7816 */ /* 0x000fe400000000ff */
[----:B------:R-:W-:Y:S02]  /*64d0*/  LEA.HI.X.SX32 R9, R9, R24, 0x1, P6 ;  /* 0x0000001809097211 */ /* 0x000fe400030f0eff */
[----:B0-----:R-:W-:Y:S01]  /*64e0*/  IADD3 R12, P6, R17, R2, RZ ;  /* 0x00000002110c7210 */ /* 0x001fe20007fde0ff */
[----:B-1----:R-:W-:Y:S01]  /*64f0*/  IMAD R11, R3, 0x2, R17 ;  /* 0x00000002030b7824 */ /* 0x002fe200078e0211 */
[----:B------:R0:W-:Y:S01]  /*6500*/  @P3 STG.E.U8 desc[UR10][R14.64], R27 ;  /* 0x0000001b0e003986 */ /* 0x0001e2000c10110a */
[----:B------:R-:W-:-:S02]  /*6510*/  PRMT R23, R6, 0x7770, RZ ;  /* 0x0000777006177816 */ /* 0x000fc400000000ff */
[----:B------:R-:W-:Y:S02]  /*6520*/  ISETP.LT.AND P3, PT, R122, UR7, !P0 ;  /* 0x000000077a007c0c */ /* 0x000fe4000c761270 */
[----:B------:R-:W-:Y:S01]  /*6530*/  LEA.HI.X.SX32 R13, R17, R24, 0x1, P6 ;  /* 0x00000018110d7211 */ /* 0x000fe200030f0eff */
[----:B------:R1:W-:Y:S01]  /*6540*/  @P2 STG.E.U8 desc[UR10][R8.64], R23 ;  /* 0x0000001708002986 */ /* 0x0003e2000c10110a */
[----:B------:R-:W-:Y:S02]  /*6550*/  PRMT R21, R7, 0x7770, RZ ;  /* 0x0000777007157816 */ /* 0x000fe400000000ff */
[----:B------:R-:W-:Y:S02]  /*6560*/  IADD3 R10, P6, R11, R2, RZ ;  /* 0x000000020b0a7210 */ /* 0x000fe40007fde0ff */
[----:B------:R-:W-:Y:S01]  /*6570*/  PRMT R19, R4, 0x7771, RZ ;  /* 0x0000777104137816 */ /* 0x000fe200000000ff */
[----:B0-----:R-:W-:Y:S01]  /*6580*/  IMAD R15, R3, 0x2, R11 ;  /* 0x00000002030f7824 */ /* 0x001fe200078e020b */
[----:B------:R0:W-:Y:S01]  /*6590*/  @P4 STG.E.U8 desc[UR10][R12.64], R21 ;  /* 0x000000150c004986 */ /* 0x0001e2000c10110a */
[----:B------:R-:W-:-:S02]  /*65a0*/  ISETP.LT.AND P4, PT, R120, UR7, !P0 ;  /* 0x0000000778007c0c */ /* 0x000fc4000c781270 */
[----:B------:R-:W-:Y:S01]  /*65b0*/  LEA.HI.X.SX32 R11, R11, R24, 0x1, P6 ;  /* 0x000000180b0b7211 */ /* 0x000fe200030f0eff */
[----:B------:R-:W-:Y:S01]  /*65c0*/  IMAD R17, R3, 0x2, R15 ;  /* 0x0000000203117824 */ /* 0x000fe200078e020f */
[----:B------:R-:W-:Y:S02]  /*65d0*/  IADD3 R14, P6, R15, R2, RZ ;  /* 0x000000020f0e7210 */ /* 0x000fe40007fde0ff */
[----:B------:R-:W-:Y:S01]  /*65e0*/  ISETP.LT.AND P2, PT, R121, UR7, !P0 ;  /* 0x0000000779007c0c */ /* 0x000fe2000c741270 */
[----:B------:R2:W-:Y:S01]  /*65f0*/  @P3 STG.E.U8 desc[UR10][R10.64], R19 ;  /* 0x000000130a003986 */ /* 0x0005e2000c10110a */
[----:B------:R-:W-:Y:S02]  /*6600*/  LEA.HI.X.SX32 R15, R15, R24, 0x1, P6 ;  /* 0x000000180f0f7211 */ /* 0x000fe400030f0eff */
[----:B-1----:R-:W-:Y:S01]  /*6610*/  IADD3 R8, P6, R17, R2, RZ ;  /* 0x0000000211087210 */ /* 0x002fe20007fde0ff */
[C---:B0-----:R-:W-:Y:S01]  /*6620*/  IMAD R13, R0.reuse, R3, RZ ;  /* 0x00000003000d7224 */ /* 0x041fe200078e02ff */
[----:B------:R-:W-:Y:S01]  /*6630*/  ISETP.LT.AND P3, PT, R0, UR7, !P0 ;  /* 0x0000000700007c0c */ /* 0x000fe2000c761270 */
[----:B------:R-:W-:Y:S01]  /*6640*/  VIADD R0, R97, 0x5e ;  /* 0x0000005e61007836 */ /* 0x000fe20000000000 */
[----:B------:R-:W-:-:S02]  /*6650*/  PRMT R27, R5, 0x7771, RZ ;  /* 0x00007771051b7816 */ /* 0x000fc400000000ff */
[----:B------:R-:W-:Y:S01]  /*6660*/  LEA.HI.X.SX32 R9, R17, R24, 0x1, P6 ;  /* 0x0000001811097211 */ /* 0x000fe200030f0eff */
[----:B------:R-:W-:Y:S01]  /*6670*/  IMAD R17, R3, 0x4, R17 ;  /* 0x0000000403117824 */ /* 0x000fe200078e0211 */
[----:B------:R-:W-:Y:S01]  /*6680*/  PRMT R21, R6, 0x7771, RZ ;  /* 0x0000777106157816 */ /* 0x000fe200000000ff */
[----:B------:R0:W-:Y:S01]  /*6690*/  @P4 STG.E.U8 desc[UR10][R14.64], R27 ;  /* 0x0000001b0e004986 */ /* 0x0001e2000c10110a */
[----:B------:R-:W-:Y:S01]  /*66a0*/  IADD3 R12, P6, R13, R2, RZ ;  /* 0x000000020d0c7210 */ /* 0x000fe20007fde0ff */
[----:B--2---:R-:W-:Y:S01]  /*66b0*/  IMAD R19, R3, 0x2, R17 ;  /* 0x0000000203137824 */ /* 0x004fe200078e0211 */
[----:B------:R-:W-:Y:S01]  /*66c0*/  ISETP.LT.AND P4, PT, R119, UR7, !P0 ;  /* 0x0000000777007c0c */ /* 0x000fe2000c781270 */
[----:B------:R1:W-:Y:S01]  /*66d0*/  @P2 STG.E.U8 desc[UR10][R8.64], R21 ;  /* 0x0000001508002986 */ /* 0x0003e2000c10110a */
[----:B------:R-:W-:Y:S02]  /*66e0*/  LEA.HI.X.SX32 R13, R13, R24, 0x1, P6 ;  /* 0x000000180d0d7211 */ /* 0x000fe400030f0eff */
[----:B------:R-:W-:-:S02]  /*66f0*/  PRMT R23, R7, 0x7771, RZ ;  /* 0x0000777107177816 */ /* 0x000fc400000000ff */
[----:B------:R-:W-:Y:S02]  /*6700*/  ISETP.LT.AND P6, PT, R118, UR7, !P0 ;  /* 0x0000000776007c0c */ /* 0x000fe4000c7c1270 */
[-C--:B------:R-:W-:Y:S01]  /*6710*/  IADD3 R10, P2, R17, R2.reuse, RZ ;  /* 0x00000002110a7210 */ /* 0x080fe20007f5e0ff */
[----:B------:R2:W-:Y:S01]  /*6720*/  @P3 STG.E.U8 desc[UR10][R12.64], R23 ;  /* 0x000000170c003986 */ /* 0x0005e2000c10110a */
[----:B0-----:R-:W-:Y:S02]  /*6730*/  IADD3 R14, P3, R19, R2, RZ ;  /* 0x00000002130e7210 */ /* 0x001fe40007f7e0ff */
[----:B------:R-:W-:Y:S02]  /*6740*/  LEA.HI.X.SX32 R11, R17, R24, 0x1, P2 ;  /* 0x00000018110b7211 */ /* 0x000fe400010f0eff */
[----:B------:R-:W-:Y:S02]  /*6750*/  PRMT R27, R4, 0x7772, RZ ;  /* 0x00007772041b7816 */ /* 0x000fe400000000ff */
[----:B-1----:R-:W-:-:S02]  /*6760*/  PRMT R21, R5, 0x7772, RZ ;  /* 0x0000777205157816 */ /* 0x002fc400000000ff */
[----:B------:R-:W-:Y:S01]  /*6770*/  LEA.HI.X.SX32 R15, R19, R24, 0x1, P3 ;  /* 0x00000018130f7211 */ /* 0x000fe200018f0eff */
[----:B------:R-:W-:Y:S01]  /*6780*/  @P4 STG.E.U8 desc[UR10][R10.64], R27 ;  /* 0x0000001b0a004986 */ /* 0x000fe2000c10110a */
[C---:B------:R-:W-:Y:S01]  /*6790*/  IMAD R19, R3.reuse, 0x2, R19 ;  /* 0x0000000203137824 */ /* 0x040fe200078e0213 */
[----:B------:R-:W-:Y:S02]  /*67a0*/  ISETP.LT.AND P4, PT, R116, UR7, !P0 ;  /* 0x0000000774007c0c */ /* 0x000fe4000c781270 */
[----:B------:R0:W-:Y:S01]  /*67b0*/  @P6 STG.E.U8 desc[UR10][R14.64], R21 ;  /* 0x000000150e006986 */ /* 0x0001e2000c10110a */
[----:B------:R-:W-:Y:S01]  /*67c0*/  IMAD R17, R3, 0x2, R19 ;  /* 0x0000000203117824 */ /* 0x000fe200078e0213 */
[----:B--2---:R-:W-:Y:S02]  /*67d0*/  IADD3 R12, P6, R19, R2, RZ ;  /* 0x00000002130c7210 */ /* 0x004fe40007fde0ff */
[----:B------:R-:W1:Y:S01]  /*67e0*/  LDS.128 R8, [R25] ;  /* 0x0000000019087984 */ /* 0x000e620000000c00 */
[----:B------:R-:W-:-:S02]  /*67f0*/  PRMT R23, R6, 0x7772, RZ ;  /* 0x0000777206177816 */ /* 0x000fc400000000ff */
[----:B------:R-:W-:Y:S01]  /*6800*/  LEA.HI.X.SX32 R13, R19, R24, 0x1, P6 ;  /* 0x00000018130d7211 */ /* 0x000fe200030f0eff */
[----:B------:R-:W-:Y:S01]  /*6810*/  IMAD R19, R3, 0x2, R17 ;  /* 0x0000000203137824 */ /* 0x000fe200078e0211 */
[----:B------:R-:W-:Y:S02]  /*6820*/  IADD3 R16, P6, R17, R2, RZ ;  /* 0x0000000211107210 */ /* 0x000fe40007fde0ff */
[----:B------:R-:W-:Y:S01]  /*6830*/  ISETP.LT.AND P2, PT, R117, UR7, !P0 ;  /* 0x0000000775007c0c */ /* 0x000fe2000c741270 */
[----:B------:R2:W-:Y:S01]  /*6840*/  @P4 STG.E.U8 desc[UR10][R12.64], R23 ;  /* 0x000000170c004986 */ /* 0x0005e2000c10110a */
[----:B------:R-:W-:Y:S01]  /*6850*/  ISETP.LT.AND P3, PT, R115, UR7, !P0 ;  /* 0x0000000773007c0c */ /* 0x000fe2000c761270 */
[----:B0-----:R-:W-:Y:S01]  /*6860*/  IMAD R21, R3, 0x2, R19 ;  /* 0x0000000203157824 */ /* 0x001fe200078e0213 */
[----:B------:R-:W-:Y:S02]  /*6870*/  LEA.HI.X.SX32 R17, R17, R24, 0x1, P6 ;  /* 0x0000001811117211 */ /* 0x000fe400030f0eff */
[----:B------:R-:W-:-:S02]  /*6880*/  IADD3 R14, P4, R19, R2, RZ ;  /* 0x00000002130e7210 */ /* 0x000fc40007f9e0ff */
[----:B------:R-:W-:Y:S02]  /*6890*/  ISETP.LT.AND P6, PT, R114, UR7, !P0 ;  /* 0x0000000772007c0c */ /* 0x000fe4000c7c1270 */
[----:B------:R-:W-:Y:S02]  /*68a0*/  LEA.HI.X.SX32 R15, R19, R24, 0x1, P4 ;  /* 0x00000018130f7211 */ /* 0x000fe400020f0eff */
[----:B------:R-:W-:Y:S01]  /*68b0*/  PRMT R31, R7, 0x7772, RZ ;  /* 0x00007772071f7816 */ /* 0x000fe200000000ff */
[----:B--2---:R-:W-:Y:S01]  /*68c0*/  IMAD R23, R3, 0x2, R21 ;  /* 0x0000000203177824 */ /* 0x004fe200078e0215 */
[C---:B------:R-:W-:Y:S01]  /*68d0*/  IADD3 R18, P4, R21.reuse, R2, RZ ;  /* 0x0000000215127210 */ /* 0x040fe20007f9e0ff */
[----:B------:R-:W-:Y:S01]  /*68e0*/  IMAD R13, R0, R3, RZ ;  /* 0x00000003000d7224 */ /* 0x000fe200078e02ff */
[----:B------:R-:W-:Y:S01]  /*68f0*/  PRMT R29, R4, 0x7773, RZ ;  /* 0x00007773041d7816 */ /* 0x000fe200000000ff */
[----:B------:R-:W-:Y:S01]  /*6900*/  @P2 STG.E.U8 desc[UR10][R16.64], R31 ;  /* 0x0000001f10002986 */ /* 0x000fe2000c10110a */
[----:B------:R-:W-:-:S02]  /*6910*/  LEA.HI.X.SX32 R19, R21, R24, 0x1, P4 ;  /* 0x0000001815137211 */ /* 0x000fc400020f0eff */
[----:B------:R-:W-:Y:S01]  /*6920*/  PRMT R27, R5, 0x7773, RZ ;  /* 0x00007773051b7816 */ /* 0x000fe200000000ff */
[----:B------:R0:W-:Y:S01]  /*6930*/  @P3 STG.E.U8 desc[UR10][R14.64], R29 ;  /* 0x0000001d0e003986 */ /* 0x0001e2000c10110a */
[----:B------:R-:W-:Y:S02]  /*6940*/  IADD3 R4, P4, R23, R2, RZ ;  /* 0x0000000217047210 */ /* 0x000fe40007f9e0ff */
[----:B------:R-:W-:Y:S01]  /*6950*/  ISETP.LT.AND P2, PT, R113, UR7, !P0 ;  /* 0x0000000771007c0c */ /* 0x000fe2000c741270 */
[----:B------:R-:W-:Y:S01]  /*6960*/  @P6 STG.E.U8 desc[UR10][R18.64], R27 ;  /* 0x0000001b12006986 */ /* 0x000fe2000c10110a */
[----:B------:R-:W-:Y:S01]  /*6970*/  ISETP.LT.AND P3, PT, R0, UR7, !P0 ;  /* 0x0000000700007c0c */ /* 0x000fe2000c761270 */
[----:B------:R-:W-:Y:S01]  /*6980*/  VIADD R0, R97, 0x6e ;  /* 0x0000006e61007836 */ /* 0x000fe20000000000 */
[----:B------:R-:W-:Y:S01]  /*6990*/  LEA.HI.X.SX32 R5, R23, R24, 0x1, P4 ;  /* 0x0000001817057211 */ /* 0x000fe200020f0eff */
[----:B------:R-:W-:Y:S01]  /*69a0*/  IMAD R23, R3, 0x4, R23 ;  /* 0x0000000403177824 */ /* 0x000fe200078e0217 */
[----:B------:R-:W-:-:S02]  /*69b0*/  IADD3 R12, P6, R13, R2, RZ ;  /* 0x000000020d0c7210 */ /* 0x000fc40007fde0ff */
[----:B------:R-:W-:Y:S01]  /*69c0*/  PRMT R25, R6, 0x7773, RZ ;  /* 0x0000777306197816 */ /* 0x000fe200000000ff */
[----:B0-----:R-:W-:Y:S01]  /*69d0*/  IMAD R15, R3, 0x2, R23 ;  /* 0x00000002030f7824 */ /* 0x001fe200078e0217 */
[----:B------:R-:W-:Y:S02]  /*69e0*/  LEA.HI.X.SX32 R13, R13, R24, 0x1, P6 ;  /* 0x000000180d0d7211 */ /* 0x000fe400030f0eff */
[----:B------:R-:W-:Y:S01]  /*69f0*/  PRMT R21, R7, 0x7773, RZ ;  /* 0x0000777307157816 */ /* 0x000fe200000000ff */
[----:B------:R0:W-:Y:S01]  /*6a00*/  @P2 STG.E.U8 desc[UR10][R4.64], R25 ;  /* 0x0000001904002986 */ /* 0x0001e2000c10110a */
[----:B------:R-:W-:Y:S01]  /*6a10*/  IADD3 R6, P6, R23, R2, RZ ;  /* 0x0000000217067210 */ /* 0x000fe20007fde0ff */
[----:B------:R-:W-:Y:S01]  /*6a20*/  IMAD R17, R3, 0x2, R15 ;  /* 0x0000000203117824 */ /* 0x000fe200078e020f */
[----:B------:R-:W-:Y:S01]  /*6a30*/  ISETP.LT.AND P4, PT, R111, UR7, !P0 ;  /* 0x000000076f007c0c */ /* 0x000fe2000c781270 */
[----:B------:R2:W-:Y:S01]  /*6a40*/  @P3 STG.E.U8 desc[UR10][R12.64], R21 ;  /* 0x000000150c003986 */ /* 0x0005e2000c10110a */
[----:B------:R-:W-:-:S02]  /*6a50*/  LEA.HI.X.SX32 R7, R23, R24, 0x1, P6 ;  /* 0x0000001817077211 */ /* 0x000fc400030f0eff */
[----:B------:R-:W-:Y:S02]  /*6a60*/  ISETP.LT.AND P2, PT, R112, UR7, !P0 ;  /* 0x0000000770007c0c */ /* 0x000fe4000c741270 */
[C---:B------:R-:W-:Y:S02]  /*6a70*/  IADD3 R14, P6, R15.reuse, R2, RZ ;  /* 0x000000020f0e7210 */ /* 0x040fe40007fde0ff */
[----:B------:R-:W-:Y:S02]  /*6a80*/  ISETP.LT.AND P3, PT, R110, UR7, !P0 ;  /* 0x000000076e007c0c */ /* 0x000fe4000c761270 */
[----:B------:R-:W-:Y:S02]  /*6a90*/  LEA.HI.X.SX32 R15, R15, R24, 0x1, P6 ;  /* 0x000000180f0f7211 */ /* 0x000fe400030f0eff */
[----:B0-----:R-:W-:Y:S01]  /*6aa0*/  IADD3 R4, P6, R17, R2, RZ ;  /* 0x0000000211047210 */ /* 0x001fe20007fde0ff */
[----:B--2---:R-:W-:Y:S01]  /*6ab0*/  IMAD R13, R3, 0x2, R17 ;  /* 0x00000002030d7824 */ /* 0x004fe200078e0211 */
[----:B-1----:R-:W-:-:S02]  /*6ac0*/  PRMT R23, R8, 0x7770, RZ ;  /* 0x0000777008177816 */ /* 0x002fc400000000ff */
[----:B------:R-:W-:Y:S02]  /*6ad0*/  PRMT R21, R9, 0x7770, RZ ;  /* 0x0000777009157816 */ /* 0x000fe400000000ff */
[----:B------:R-:W-:Y:S01]  /*6ae0*/  PRMT R19, R10, 0x7770, RZ ;  /* 0x000077700a137816 */ /* 0x000fe200000000ff */
[----:B------:R0:W-:Y:S01]  /*6af0*/  @P4 STG.E.U8 desc[UR10][R6.64], R23 ;  /* 0x0000001706004986 */ /* 0x0001e2000c10110a */
[----:B------:R-:W-:Y:S02]  /*6b00*/  LEA.HI.X.SX32 R5, R17, R24, 0x1, P6 ;  /* 0x0000001811057211 */ /* 0x000fe400030f0eff */
[----:B------:R-:W-:Y:S01]  /*6b10*/  ISETP.LT.AND P4, PT, R109, UR7, !P0 ;  /* 0x000000076d007c0c */ /* 0x000fe2000c781270 */
[----:B------:R1:W-:Y:S01]  /*6b20*/  @P2 STG.E.U8 desc[UR10][R14.64], R21 ;  /* 0x000000150e002986 */ /* 0x0003e2000c10110a */
[----:B------:R-:W-:Y:S02]  /*6b30*/  IADD3 R12, P6, R13, R2, RZ ;  /* 0x000000020d0c7210 */ /* 0x000fe40007fde0ff */
[----:B------:R-:W-:Y:S01]  /*6b40*/  PRMT R27, R11, 0x7770, RZ ;  /* 0x000077700b1b7816 */ /* 0x000fe200000000ff */
[----:B------:R2:W-:Y:S01]  /*6b50*/  @P3 STG.E.U8 desc[UR10][R4.64], R19 ;  /* 0x0000001304003986 */ /* 0x0005e2000c10110a */
[----:B------:R-:W-:-:S02]  /*6b60*/  ISETP.LT.AND P3, PT, R107, UR7, !P0 ;  /* 0x000000076b007c0c */ /* 0x000fc4000c761270 */
[----:B------:R-:W-:Y:S01]  /*6b70*/  PRMT R25, R8, 0x7771, RZ ;  /* 0x0000777108197816 */ /* 0x000fe200000000ff */
[----:B0-----:R-:W-:Y:S01]  /*6b80*/  IMAD R7, R3, 0x2, R13 ;  /* 0x0000000203077824 */ /* 0x001fe200078e020d */
[----:B------:R-:W-:Y:S02]  /*6b90*/  LEA.HI.X.SX32 R13, R13, R24, 0x1, P6 ;  /* 0x000000180d0d7211 */ /* 0x000fe400030f0eff */
[----:B------:R-:W-:Y:S01]  /*6ba0*/  ISETP.LT.AND P2, PT, R108, UR7, !P0 ;  /* 0x000000076c007c0c */ /* 0x000fe2000c741270 */
[----:B------:R-:W-:Y:S01]  /*6bb0*/  IMAD R17, R3, 0x2, R7 ;  /* 0x0000000203117824 */ /* 0x000fe200078e0207 */
[----:B------:R-:W-:Y:S01]  /*6bc0*/  IADD3 R6, P6, R7, R2, RZ ;  /* 0x0000000207067210 */ /* 0x000fe20007fde0ff */
[----:B------:R0:W-:Y:S01]  /*6bd0*/  @P4 STG.E.U8 desc[UR10][R12.64], R27 ;  /* 0x0000001b0c004986 */ /* 0x0001e2000c10110a */
[----:B-1----:R-:W-:Y:S01]  /*6be0*/  IMAD R21, R0, R3, RZ ;  /* 0x0000000300157224 */ /* 0x002fe200078e02ff */
[----:B------:R-:W-:Y:S01]  /*6bf0*/  PRMT R23, R9, 0x7771, RZ ;  /* 0x0000777109177816 */ /* 0x000fe200000000ff */
[----:B--2---:R-:W-:Y:S01]  /*6c00*/  IMAD R19, R3, 0x2, R17 ;  /* 0x0000000203137824 */ /* 0x004fe200078e0211 */
[----:B------:R-:W-:-:S02]  /*6c10*/  LEA.HI.X.SX32 R7, R7, R24, 0x1, P6 ;  /* 0x0000001807077211 */ /* 0x000fc400030f0eff */
[-C--:B------:R-:W-:Y:S02]  /*6c20*/  IADD3 R4, P6, R17, R2.reuse, RZ ;  /* 0x0000000211047210 */ /* 0x080fe40007fde0ff */
[----:B------:R-:W-:Y:S01]  /*6c30*/  ISETP.LT.AND P4, PT, R0, UR7, !P0 ;  /* 0x0000000700007c0c */ /* 0x000fe2000c781270 */
[----:B------:R1:W-:Y:S01]  /*6c40*/  @P3 STG.E.U8 desc[UR10][R6.64], R25 ;  /* 0x0000001906003986 */ /* 0x0003e2000c10110a */
[----:B------:R-:W-:Y:S01]  /*6c50*/  IADD3 R14, P3, R19, R2, RZ ;  /* 0x00000002130e7210 */ /* 0x000fe20007f7e0ff */
[----:B------:R-:W-:Y:S01]  /*6c60*/  VIADD R0, R97, 0x7e ;  /* 0x0000007e61007836 */ /* 0x000fe20000000000 */
[-C--:B------:R-:W-:Y:S02]  /*6c70*/  LEA.HI.X.SX32 R5, R17, R24.reuse, 0x1, P6 ;  /* 0x0000001811057211 */ /* 0x080fe400030f0eff */
[----:B------:R-:W-:Y:S01]  /*6c80*/  LEA.HI.X.SX32 R15, R19, R24, 0x1, P3 ;  /* 0x00000018130f7211 */ /* 0x000fe200018f0eff */
[----:B------:R-:W-:Y:S01]  /*6c90*/  IMAD R19, R3, 0x4, R19 ;  /* 0x0000000403137824 */ /* 0x000fe200078e0213 */
[----:B------:R-:W-:Y:S01]  /*6ca0*/  PRMT R17, R10, 0x7771, RZ ;  /* 0x000077710a117816 */ /* 0x000fe200000000ff */
[----:B------:R2:W-:Y:S01]  /*6cb0*/  @P2 STG.E.U8 desc[UR10][R4.64], R23 ;  /* 0x0000001704002986 */ /* 0x0005e2000c10110a */
[----:B0-----:R-:W-:-:S02]  /*6cc0*/  IADD3 R12, P6, R21, R2, RZ ;  /* 0x00000002150c7210 */ /* 0x001fc40007fde0ff */
[----:B------:R-:W-:Y:S01]  /*6cd0*/  ISETP.LT.AND P3, PT, R103, UR7, !P0 ;  /* 0x0000000767007c0c */ /* 0x000fe2000c761270 */
[----:B-1----:R-:W-:Y:S01]  /*6ce0*/  IMAD R7, R3, 0x2, R19 ;  /* 0x0000000203077824 */ /* 0x002fe200078e0213 */
[----:B------:R-:W-:Y:S01]  /*6cf0*/  LEA.HI.X.SX32 R13, R21, R24, 0x1, P6 ;  /* 0x00000018150d7211 */ /* 0x000fe200030f0eff */
[----:B------:R0:W-:Y:S01]  /*6d00*/  @P5 STG.E.U8 desc[UR10][R14.64], R17 ;  /* 0x000000110e005986 */ /* 0x0001e2000c10110a */
[----:B------:R-:W-:Y:S02]  /*6d10*/  ISETP.LT.AND P5, PT, R101, UR7, !P0 ;  /* 0x0000000765007c0c */ /* 0x000fe4000c7a1270 */
[----:B------:R-:W-:Y:S02]  /*6d20*/  PRMT R21, R11, 0x7771, RZ ;  /* 0x000077710b157816 */ /* 0x000fe400000000ff */
[----:B------:R-:W-:Y:S01]  /*6d30*/  PRMT R27, R8, 0x7772, RZ ;  /* 0x00007772081b7816 */ /* 0x000fe200000000ff */
[----:B--2---:R-:W-:Y:S01]  /*6d40*/  IMAD R23, R0, R3, RZ ;  /* 0x0000000300177224 */ /* 0x004fe200078e02ff */
[----:B------:R-:W-:Y:S01]  /*6d50*/  IADD3 R4, P6, R19, R2, RZ ;  /* 0x0000000213047210 */ /* 0x000fe20007fde0ff */
[----:B------:R1:W-:Y:S01]  /*6d60*/  @P4 STG.E.U8 desc[UR10][R12.64], R21 ;  /* 0x000000150c004986 */ /* 0x0003e2000c10110a */
[----:B------:R-:W-:-:S02]  /*6d70*/  PRMT R25, R9, 0x7772, RZ ;  /* 0x0000777209197816 */ /* 0x000fc400000000ff */
[----:B------:R-:W-:Y:S01]  /*6d80*/  LEA.HI.X.SX32 R5, R19, R24, 0x1, P6 ;  /* 0x0000001813057211 */ /* 0x000fe200030f0eff */
[----:B0-----:R-:W-:Y:S01]  /*6d90*/  IMAD R15, R3, 0x2, R7 ;  /* 0x00000002030f7824 */ /* 0x001fe200078e0207 */
[----:B------:R-:W-:Y:S02]  /*6da0*/  IADD3 R6, P6, R7, R2, RZ ;  /* 0x0000000207067210 */ /* 0x000fe40007fde0ff */
[----:B------:R-:W-:Y:S01]  /*6db0*/  ISETP.LT.AND P4, PT, R99, UR7, !P0 ;  /* 0x0000000763007c0c */ /* 0x000fe2000c781270 */
[----:B------:R-:W-:Y:S01]  /*6dc0*/  IMAD R17, R3, 0x2, R15 ;  /* 0x0000000203117824 */ /* 0x000fe200078e020f */
[----:B------:R-:W-:Y:S01]  /*6dd0*/  LEA.HI.X.SX32 R7, R7, R24, 0x1, P6 ;  /* 0x0000001807077211 */ /* 0x000fe200030f0eff */
[----:B------:R0:W-:Y:S01]  /*6de0*/  @P3 STG.E.U8 desc[UR10][R4.64], R27 ;  /* 0x0000001b04003986 */ /* 0x0001e2000c10110a */
[----:B------:R-:W-:Y:S01]  /*6df0*/  ISETP.LT.AND P2, PT, R105, UR7, !P0 ;  /* 0x0000000769007c0c */ /* 0x000fe2000c741270 */
[----:B------:R-:W-:Y:S01]  /*6e00*/  IMAD R19, R3, 0x2, R17 ;  /* 0x0000000203137824 */ /* 0x000fe200078e0211 */
[-C--:B-1----:R-:W-:Y:S01]  /*6e10*/  IADD3 R12, P3, R15, R2.reuse, RZ ;  /* 0x000000020f0c7210 */ /* 0x082fe20007f7e0ff */
[----:B------:R1:W-:Y:S01]  /*6e20*/  @P5 STG.E.U8 desc[UR10][R6.64], R25 ;  /* 0x0000001906005986 */ /* 0x0003e2000c10110a */
[----:B------:R-:W-:Y:S01]  /*6e30*/  IADD3 R14, P5, R17, R2, RZ ;  /* 0x00000002110e7210 */ /* 0x000fe20007fbe0ff */
[----:B------:R-:W-:Y:S01]  /*6e40*/  IMAD R21, R3, 0x2, R19 ;  /* 0x0000000203157824 */ /* 0x000fe200078e0213 */
[----:B------:R-:W-:-:S02]  /*6e50*/  LEA.HI.X.SX32 R13, R15, R24, 0x1, P3 ;  /* 0x000000180f0d7211 */ /* 0x000fc400018f0eff */
[----:B------:R-:W-:Y:S01]  /*6e60*/  IADD3 R16, P3, R19, R2, RZ ;  /* 0x0000000213107210 */ /* 0x000fe20007f7e0ff */
[----:B------:R-:W-:Y:S01]  /*6e70*/  IMAD R3, R3, 0x2, R21 ;  /* 0x0000000203037824 */ /* 0x000fe200078e0215 */
[-C--:B------:R-:W-:Y:S02]  /*6e80*/  LEA.HI.X.SX32 R15, R17, R24.reuse, 0x1, P5 ;  /* 0x00000018110f7211 */ /* 0x080fe400028f0eff */
[----:B------:R-:W-:Y:S02]  /*6e90*/  LEA.HI.X.SX32 R17, R19, R24, 0x1, P3 ;  /* 0x0000001813117211 */ /* 0x000fe400018f0eff */
[-C--:B0-----:R-:W-:Y:S02]  /*6ea0*/  IADD3 R4, P6, R21, R2.reuse, RZ ;  /* 0x0000000215047210 */ /* 0x081fe40007fde0ff */
[----:B-1----:R-:W-:Y:S02]  /*6eb0*/  IADD3 R6, P3, R3, R2, RZ ;  /* 0x0000000203067210 */ /* 0x002fe40007f7e0ff */
[----:B------:R-:W-:-:S02]  /*6ec0*/  ISETP.LT.AND P5, PT, R91, UR7, !P0 ;  /* 0x000000075b007c0c */ /* 0x000fc4000c7a1270 */
[-C--:B------:R-:W-:Y:S02]  /*6ed0*/  LEA.HI.X.SX32 R7, R3, R24.reuse, 0x1, P3 ;  /* 0x0000001803077211 */ /* 0x080fe400018f0eff */
[----:B------:R-:W-:Y:S02]  /*6ee0*/  ISETP.LT.AND P3, PT, R95, UR7, !P0 ;  /* 0x000000075f007c0c */ /* 0x000fe4000c761270 */
[----:B------:R-:W-:Y:S02]  /*6ef0*/  LEA.HI.X.SX32 R5, R21, R24, 0x1, P6 ;  /* 0x0000001815057211 */ /* 0x000fe400030f0eff */
[C---:B------:R-:W-:Y:S02]  /*6f00*/  IADD3 R2, P6, R23.reuse, R2, RZ ;  /* 0x0000000217027210 */ /* 0x040fe40007fde0ff */
[----:B------:R-:W-:Y:S02]  /*6f10*/  ISETP.LT.AND P0, PT, R0, UR7, !P0 ;  /* 0x0000000700007c0c */ /* 0x000fe4000c701270 */
[----:B------:R-:W-:-:S02]  /*6f20*/  LEA.HI.X.SX32 R3, R23, R24, 0x1, P6 ;  /* 0x0000001817037211 */ /* 0x000fc400030f0eff */
[----:B------:R-:W-:Y:S02]  /*6f30*/  PRMT R25, R10, 0x7772, RZ ;  /* 0x000077720a197816 */ /* 0x000fe400000000ff */
[----:B------:R-:W-:Y:S02]  /*6f40*/  PRMT R23, R11, 0x7772, RZ ;  /* 0x000077720b177816 */ /* 0x000fe400000000ff */
[----:B------:R-:W-:Y:S01]  /*6f50*/  PRMT R21, R8, 0x7773, RZ ;  /* 0x0000777308157816 */ /* 0x000fe200000000ff */
[----:B------:R0:W-:Y:S01]  /*6f60*/  @P5 STG.E.U8 desc[UR10][R12.64], R25 ;  /* 0x000000190c005986 */ /* 0x0001e2000c10110a */
[----:B------:R-:W-:Y:S02]  /*6f70*/  PRMT R19, R9, 0x7773, RZ ;  /* 0x0000777309137816 */ /* 0x000fe400000000ff */
[----:B------:R-:W-:Y:S01]  /*6f80*/  PRMT R9, R10, 0x7773, RZ ;  /* 0x000077730a097816 */ /* 0x000fe200000000ff */
[----:B------:R0:W-:Y:S01]  /*6f90*/  @P4 STG.E.U8 desc[UR10][R14.64], R23 ;  /* 0x000000170e004986 */ /* 0x0001e2000c10110a */
[----:B------:R-:W-:-:S03]  /*6fa0*/  PRMT R11, R11, 0x7773, RZ ;  /* 0x000077730b0b7816 */ /* 0x000fc600000000ff */
[----:B------:R0:W-:Y:S04]  /*6fb0*/  @P3 STG.E.U8 desc[UR10][R16.64], R21 ;  /* 0x0000001510003986 */ /* 0x0001e8000c10110a */
[----:B------:R0:W-:Y:S04]  /*6fc0*/  @P2 STG.E.U8 desc[UR10][R4.64], R19 ;  /* 0x0000001304002986 */ /* 0x0001e8000c10110a */
[----:B------:R0:W-:Y:S01]  /*6fd0*/  @P1 STG.E.U8 desc[UR10][R6.64], R9 ;  /* 0x0000000906001986 */ /* 0x0001e2000c10110a */
[----:B------:R-:W-:Y:S05]  /*6fe0*/  @!P0 EXIT ;  /* 0x000000000000894d */ /* 0x000fea0003800000 */
[----:B------:R-:W-:Y:S01]  /*6ff0*/  STG.E.U8 desc[UR10][R2.64], R11 ;  /* 0x0000000b02007986 */ /* 0x000fe2000c10110a */
[----:B------:R-:W-:Y:S05]  /*7000*/  EXIT ;  /* 0x000000000000794d */ /* 0x000fea0003800000 */
.L_x_2:
[----:B------:R-:W-:-:S00]  /*7010*/  BRA `(.L_x_2) ;  /* 0xfffffffc00fc7947 */ /* 0x000fc0000383ffff */
[----:B------:R-:W-:-:S00]  /*7020*/  NOP ;  /* 0x0000000000007918 */ /* 0x000fc00000000000 */
        /* <DEDUP_REMOVED lines=13> */
.L_x_3:


//--------------------- .nv.shared.matmul_kernel  --------------------------
	.section	.nv.shared.matmul_kernel,"aw",@nobits
	.sectionflags	@""
	.align	16
	.zero		1024


//--------------------- .nv.shared.reserved.0     --------------------------
	.section	.nv.shared.reserved.0,"aw",@nobits
	.weak		__nv_reservedSMEM_offset_0_alias
	.size		__nv_reservedSMEM_offset_0_alias, 0, 0
	.other		__nv_reservedSMEM_offset_0_alias,@"STO_CUDA_RESERVED_SHARED STV_DEFAULT"
__nv_reservedSMEM_offset_0_alias:
	.zero		0


//--------------------- .nv.constant0.matmul_kernel --------------------------
	.section	.nv.constant0.matmul_kernel,"a",@progbits
	.sectionflags	@""
	.align	4
.nv.constant0.matmul_kernel:
	.zero		608


//--------------------- SYMBOLS --------------------------

	.type		.nv.reservedSmem.offset0,@object
	.size		.nv.reservedSmem.offset0,0x4
